// auto-generated by cutlass_sweep.gemm — config: {"arch": "sm_100", "cluster_m": 1, "cluster_n": 1, "dtype": "fp16", "dtype_b": "fp16", "layout": "nt", "stages": 0, "tile_k": 32, "tile_m": 128, "tile_n": 176}
#include "cutlass/cutlass.h"
#include "cutlass/gemm/collective/collective_builder.hpp"
#include "cutlass/gemm/device/gemm_universal_adapter.h"
#include "cutlass/gemm/kernel/gemm_universal.hpp"
#include "cutlass/epilogue/collective/collective_builder.hpp"

using ElemA = cutlass::half_t;
using ElemB = cutlass::half_t;
using ElemCD = cutlass::half_t;
using Acc  = float;
using TileShape    = cute::Shape<cute::_128, cute::_176, cute::_32>;
using ClusterShape = cute::Shape<cute::_1, cute::_1, cute::_1>;

using CollectiveEpilogue = typename cutlass::epilogue::collective::CollectiveBuilder<
    cutlass::arch::Sm100, cutlass::arch::OpClassTensorOp,
    TileShape, ClusterShape,
    cutlass::epilogue::collective::EpilogueTileAuto,
    Acc, Acc,
    ElemCD, cutlass::layout::RowMajor, 128 / cutlass::sizeof_bits<ElemCD>::value,
    ElemCD, cutlass::layout::RowMajor, 128 / cutlass::sizeof_bits<ElemCD>::value,
    cutlass::epilogue::collective::EpilogueScheduleAuto
  >::CollectiveOp;

using CollectiveMainloop = typename cutlass::gemm::collective::CollectiveBuilder<
    cutlass::arch::Sm100, cutlass::arch::OpClassTensorOp,
    ElemA, cutlass::layout::RowMajor, 128 / cutlass::sizeof_bits<ElemA>::value,
    ElemB, cutlass::layout::ColumnMajor, 128 / cutlass::sizeof_bits<ElemB>::value,
    Acc,
    TileShape, ClusterShape,
    cutlass::gemm::collective::StageCountAutoCarveout<static_cast<int>(sizeof(typename CollectiveEpilogue::SharedStorage))>,
    cutlass::gemm::collective::KernelScheduleAuto
  >::CollectiveOp;

using GemmKernel = cutlass::gemm::kernel::GemmUniversal<
    cute::Shape<int,int,int,int>,
    CollectiveMainloop,
    CollectiveEpilogue
>;
using Gemm = cutlass::gemm::device::GemmUniversalAdapter<GemmKernel>;

// Force the device kernel symbol into the cubin without needing a host main.
auto* _anchor = &cutlass::device_kernel<GemmKernel>;


// ===== COMPILED SASS (sm_100a) =====

	.target	sm_100a

	.elftype	@"ET_EXEC"


//--------------------- .note.nv.tkinfo           --------------------------
	.section	.note.nv.tkinfo,"",@"SHT_NOTE"
	.sectionflags	@"SHF_NOTE_NV_TKINFO"
	.tkinfo
        /*0018*/ 	.word	0x00000002
        /*0030*/ 	.string	""
        /*0030*/ 	.string	"ptxas"
        /*0030*/ 	.string	"Cuda compilation tools, release 13.0, V13.0.88"
        /*0030*/ 	.string	"Build cuda_13.0.r13.0/compiler.36424714_0"
        /*0030*/ 	.string	"-arch sm_100a -m 64 "



//--------------------- .note.nv.cuinfo           --------------------------
	.section	.note.nv.cuinfo,"",@"SHT_NOTE"
	.sectionflags	@"SHF_NOTE_NV_CUINFO"
        /*0018*/ 	.short	0x0002
        /*001a*/ 	.short	0x0064
        /*001c*/ 	.short	0x0082
	.zero		2


//--------------------- .nv.info                  --------------------------
	.section	.nv.info,"",@"SHT_CUDA_INFO"
	.align	4


	//----- nvinfo : EIATTR_REGCOUNT
	.align		4
        /*0000*/ 	.byte	0x04, 0x2f
        /*0002*/ 	.short	(.L_19 - .L_18)
	.align		4
.L_18:
        /*0004*/ 	.word	index@(_ZN7cutlass13device_kernelINS_4gemm6kernel13GemmUniversalIN4cute5tupleIJiiiiEEENS1_10collective13CollectiveMmaINS1_35MainloopSm100TmaUmmaWarpSpecializedILi7ELi2ELi2ENS5_IJNS4_1CILi1EEESB_SB_EEEEENS5_IJNSA_ILi128EEENSA_ILi176EEENSA_ILi32EEEEEENS_6half_tENS5_IJlSB_lEEESI_SJ_NS4_8TiledMMAINS4_8MMA_AtomIJNS4_20SM100_MMA_F16BF16_SSISI_SI_fLi128ELi176ELNS4_4UMMA5MajorE0ELSO_0ELNSN_7ScaleInE0ELSP_0EEEEEENS4_6LayoutISC_NS5_IJNSA_ILi0EEEST_ST_EEEEENS5_IJNS4_10UnderscoreESW_SW_EEEEENS4_13SM90_TMA_LOADENS4_14ComposedLayoutINS4_7SwizzleILi2ELi4ELi3EEENS4_18smem_ptr_flag_bitsILi16EEENSS_INS5_IJNSA_ILi8EEESG_EEENS5_IJSG_SB_EEEEEEEvNS4_8identityESZ_S19_vS1A_EENS_8epilogue10collective18CollectiveEpilogueINS1C_23Sm100TmaWarpSpecializedILi2ELi1ELi176ELb1ELb0EEEJSH_NS5_IJNSS_ISE_SB_EENSS_ISF_SB_EEEEESI_SJ_SI_SJ_NS1C_6fusion15FusionCallbacksIS1G_NS1K_17LinearCombinationISI_fSI_fLNS_15FloatRoundStyleE2EEESH_S1J_JEEENS4_5SM1004TMEM4LOAD26SM100_TMEM_LOAD_32dp32b16xESZ_NS10_INS11_ILi1ELi4ELi3EEES14_NSS_INS5_IJS15_NSA_ILi16EEEEEENS5_IJS1V_SB_EEEEEEENS4_39AutoVectorizingCopyWithAssumedAlignmentILi128EEENS4_14SM90_TMA_STOREES1Z_S21_S21_EEEvvEEEEvNT_6ParamsE)
        /*0008*/ 	.word	0x000000ff


	//----- nvinfo : EIATTR_FRAME_SIZE
	.align		4
.L_19:
        /*000c*/ 	.byte	0x04, 0x11
        /*000e*/ 	.short	(.L_21 - .L_20)
	.align		4
.L_20:
        /*0010*/ 	.word	index@($__internal_2_$__cuda_sm10x_tcgen05_guardrail_trap_unallocated_columns_being_dealloced)
        /*0014*/ 	.word	0x00000088


	//----- nvinfo : EIATTR_FRAME_SIZE
	.align		4
.L_21:
        /*0018*/ 	.byte	0x04, 0x11
        /*001a*/ 	.short	(.L_23 - .L_22)
	.align		4
.L_22:
        /*001c*/ 	.word	index@($__internal_1_$__cuda_sm10x_tcgen05_guardrail_trap_phase_invalid_during_alloc)
        /*0020*/ 	.word	0x00000088


	//----- nvinfo : EIATTR_FRAME_SIZE
	.align		4
.L_23:
        /*0024*/ 	.byte	0x04, 0x11
        /*0026*/ 	.short	(.L_25 - .L_24)
	.align		4
.L_24:
        /*0028*/ 	.word	index@($__internal_0_$__cuda_sm10x_tcgen05_guardrail_trap_col_being_dealloced_not_returned_by_alloc)
        /*002c*/ 	.word	0x00000088


	//----- nvinfo : EIATTR_FRAME_SIZE
	.align		4
.L_25:
        /*0030*/ 	.byte	0x04, 0x11
        /*0032*/ 	.short	(.L_27 - .L_26)
	.align		4
.L_26:
        /*0034*/ 	.word	index@(_ZN7cutlass13device_kernelINS_4gemm6kernel13GemmUniversalIN4cute5tupleIJiiiiEEENS1_10collective13CollectiveMmaINS1_35MainloopSm100TmaUmmaWarpSpecializedILi7ELi2ELi2ENS5_IJNS4_1CILi1EEESB_SB_EEEEENS5_IJNSA_ILi128EEENSA_ILi176EEENSA_ILi32EEEEEENS_6half_tENS5_IJlSB_lEEESI_SJ_NS4_8TiledMMAINS4_8MMA_AtomIJNS4_20SM100_MMA_F16BF16_SSISI_SI_fLi128ELi176ELNS4_4UMMA5MajorE0ELSO_0ELNSN_7ScaleInE0ELSP_0EEEEEENS4_6LayoutISC_NS5_IJNSA_ILi0EEEST_ST_EEEEENS5_IJNS4_10UnderscoreESW_SW_EEEEENS4_13SM90_TMA_LOADENS4_14ComposedLayoutINS4_7SwizzleILi2ELi4ELi3EEENS4_18smem_ptr_flag_bitsILi16EEENSS_INS5_IJNSA_ILi8EEESG_EEENS5_IJSG_SB_EEEEEEEvNS4_8identityESZ_S19_vS1A_EENS_8epilogue10collective18CollectiveEpilogueINS1C_23Sm100TmaWarpSpecializedILi2ELi1ELi176ELb1ELb0EEEJSH_NS5_IJNSS_ISE_SB_EENSS_ISF_SB_EEEEESI_SJ_SI_SJ_NS1C_6fusion15FusionCallbacksIS1G_NS1K_17LinearCombinationISI_fSI_fLNS_15FloatRoundStyleE2EEESH_S1J_JEEENS4_5SM1004TMEM4LOAD26SM100_TMEM_LOAD_32dp32b16xESZ_NS10_INS11_ILi1ELi4ELi3EEES14_NSS_INS5_IJS15_NSA_ILi16EEEEEENS5_IJS1V_SB_EEEEEEENS4_39AutoVectorizingCopyWithAssumedAlignmentILi128EEENS4_14SM90_TMA_STOREES1Z_S21_S21_EEEvvEEEEvNT_6ParamsE)
        /*0038*/ 	.word	0x00000088


	//----- nvinfo : EIATTR_MIN_STACK_SIZE
	.align		4
.L_27:
        /*003c*/ 	.byte	0x04, 0x12
        /*003e*/ 	.short	(.L_29 - .L_28)
	.align		4
.L_28:
        /*0040*/ 	.word	index@(_ZN7cutlass13device_kernelINS_4gemm6kernel13GemmUniversalIN4cute5tupleIJiiiiEEENS1_10collective13CollectiveMmaINS1_35MainloopSm100TmaUmmaWarpSpecializedILi7ELi2ELi2ENS5_IJNS4_1CILi1EEESB_SB_EEEEENS5_IJNSA_ILi128EEENSA_ILi176EEENSA_ILi32EEEEEENS_6half_tENS5_IJlSB_lEEESI_SJ_NS4_8TiledMMAINS4_8MMA_AtomIJNS4_20SM100_MMA_F16BF16_SSISI_SI_fLi128ELi176ELNS4_4UMMA5MajorE0ELSO_0ELNSN_7ScaleInE0ELSP_0EEEEEENS4_6LayoutISC_NS5_IJNSA_ILi0EEEST_ST_EEEEENS5_IJNS4_10UnderscoreESW_SW_EEEEENS4_13SM90_TMA_LOADENS4_14ComposedLayoutINS4_7SwizzleILi2ELi4ELi3EEENS4_18smem_ptr_flag_bitsILi16EEENSS_INS5_IJNSA_ILi8EEESG_EEENS5_IJSG_SB_EEEEEEEvNS4_8identityESZ_S19_vS1A_EENS_8epilogue10collective18CollectiveEpilogueINS1C_23Sm100TmaWarpSpecializedILi2ELi1ELi176ELb1ELb0EEEJSH_NS5_IJNSS_ISE_SB_EENSS_ISF_SB_EEEEESI_SJ_SI_SJ_NS1C_6fusion15FusionCallbacksIS1G_NS1K_17LinearCombinationISI_fSI_fLNS_15FloatRoundStyleE2EEESH_S1J_JEEENS4_5SM1004TMEM4LOAD26SM100_TMEM_LOAD_32dp32b16xESZ_NS10_INS11_ILi1ELi4ELi3EEES14_NSS_INS5_IJS15_NSA_ILi16EEEEEENS5_IJS1V_SB_EEEEEEENS4_39AutoVectorizingCopyWithAssumedAlignmentILi128EEENS4_14SM90_TMA_STOREES1Z_S21_S21_EEEvvEEEEvNT_6ParamsE)
        /*0044*/ 	.word	0x00000088
.L_29:


//--------------------- .nv.compat                --------------------------
	.section	.nv.compat,"",@"SHT_CUDA_COMPAT_INFO"
	.align	4
        /*0000*/ 	.byte	0x02, 0x09, 0x01, 0x00, 0x02, 0x02, 0x02, 0x00, 0x02, 0x05, 0x05, 0x00, 0x03, 0x07, 0x01, 0x01
        /*0010*/ 	.byte	0x02, 0x03, 0x01, 0x00, 0x02, 0x06, 0x01, 0x00, 0x04, 0x0b, 0x08, 0x00, 0x09, 0x00, 0x00, 0x00
        /*0020*/ 	.byte	0x00, 0x00, 0x00, 0x00


//--------------------- .nv.info._ZN7cutlass13device_kernelINS_4gemm6kernel13GemmUniversalIN4cute5tupleIJiiiiEEENS1_10collective13CollectiveMmaINS1_35MainloopSm100TmaUmmaWarpSpecializedILi7ELi2ELi2ENS5_IJNS4_1CILi1EEESB_SB_EEEEENS5_IJNSA_ILi128EEENSA_ILi176EEENSA_ILi32EEEEEENS_6half_tENS5_IJlSB_lEEESI_SJ_NS4_8TiledMMAINS4_8MMA_AtomIJNS4_20SM100_MMA_F16BF16_SSISI_SI_fLi128ELi176ELNS4_4UMMA5MajorE0ELSO_0ELNSN_7ScaleInE0ELSP_0EEEEEENS4_6LayoutISC_NS5_IJNSA_ILi0EEEST_ST_EEEEENS5_IJNS4_10UnderscoreESW_SW_EEEEENS4_13SM90_TMA_LOADENS4_14ComposedLayoutINS4_7SwizzleILi2ELi4ELi3EEENS4_18smem_ptr_flag_bitsILi16EEENSS_INS5_IJNSA_ILi8EEESG_EEENS5_IJSG_SB_EEEEEEEvNS4_8identityESZ_S19_vS1A_EENS_8epilogue10collective18CollectiveEpilogueINS1C_23Sm100TmaWarpSpecializedILi2ELi1ELi176ELb1ELb0EEEJSH_NS5_IJNSS_ISE_SB_EENSS_ISF_SB_EEEEESI_SJ_SI_SJ_NS1C_6fusion15FusionCallbacksIS1G_NS1K_17LinearCombinationISI_fSI_fLNS_15FloatRoundStyleE2EEESH_S1J_JEEENS4_5SM1004TMEM4LOAD26SM100_TMEM_LOAD_32dp32b16xESZ_NS10_INS11_ILi1ELi4ELi3EEES14_NSS_INS5_IJS15_NSA_ILi16EEEEEENS5_IJS1V_SB_EEEEEEENS4_39AutoVectorizingCopyWithAssumedAlignmentILi128EEENS4_14SM90_TMA_STOREES1Z_S21_S21_EEEvvEEEEvNT_6ParamsE --------------------------
	.section	.nv.info._ZN7cutlass13device_kernelINS_4gemm6kernel13GemmUniversalIN4cute5tupleIJiiiiEEENS1_10collective13CollectiveMmaINS1_35MainloopSm100TmaUmmaWarpSpecializedILi7ELi2ELi2ENS5_IJNS4_1CILi1EEESB_SB_EEEEENS5_IJNSA_ILi128EEENSA_ILi176EEENSA_ILi32EEEEEENS_6half_tENS5_IJlSB_lEEESI_SJ_NS4_8TiledMMAINS4_8MMA_AtomIJNS4_20SM100_MMA_F16BF16_SSISI_SI_fLi128ELi176ELNS4_4UMMA5MajorE0ELSO_0ELNSN_7ScaleInE0ELSP_0EEEEEENS4_6LayoutISC_NS5_IJNSA_ILi0EEEST_ST_EEEEENS5_IJNS4_10UnderscoreESW_SW_EEEEENS4_13SM90_TMA_LOADENS4_14ComposedLayoutINS4_7SwizzleILi2ELi4ELi3EEENS4_18smem_ptr_flag_bitsILi16EEENSS_INS5_IJNSA_ILi8EEESG_EEENS5_IJSG_SB_EEEEEEEvNS4_8identityESZ_S19_vS1A_EENS_8epilogue10collective18CollectiveEpilogueINS1C_23Sm100TmaWarpSpecializedILi2ELi1ELi176ELb1ELb0EEEJSH_NS5_IJNSS_ISE_SB_EENSS_ISF_SB_EEEEESI_SJ_SI_SJ_NS1C_6fusion15FusionCallbacksIS1G_NS1K_17LinearCombinationISI_fSI_fLNS_15FloatRoundStyleE2EEESH_S1J_JEEENS4_5SM1004TMEM4LOAD26SM100_TMEM_LOAD_32dp32b16xESZ_NS10_INS11_ILi1ELi4ELi3EEES14_NSS_INS5_IJS15_NSA_ILi16EEEEEENS5_IJS1V_SB_EEEEEEENS4_39AutoVectorizingCopyWithAssumedAlignmentILi128EEENS4_14SM90_TMA_STOREES1Z_S21_S21_EEEvvEEEEvNT_6ParamsE,"",@"SHT_CUDA_INFO"
	.sectionflags	@""
	.align	4


	//----- nvinfo : EIATTR_CUDA_API_VERSION
	.align		4
        /*0000*/ 	.byte	0x04, 0x37
        /*0002*/ 	.short	(.L_31 - .L_30)
.L_30:
        /*0004*/ 	.word	0x00000082


	//----- nvinfo : EIATTR_KPARAM_INFO
	.align		4
.L_31:
        /*0008*/ 	.byte	0x04, 0x17
        /*000a*/ 	.short	(.L_33 - .L_32)
.L_32:
        /*000c*/ 	.word	0x00000000
        /*0010*/ 	.short	0x0000
        /*0012*/ 	.short	0x0000
        /*0014*/ 	.byte	0x00, 0xf0, 0x01, 0x20


	//----- nvinfo : EIATTR_AT_ENTRY_FRAGMENTS
	.align		4
.L_33:
        /*0018*/ 	.byte	0x04, 0x4f
        /*001a*/ 	.short	(.L_35 - .L_34)


	//   ....[0]....
.L_34:
        /*001c*/ 	.word	0x00000006


	//----- nvinfo : EIATTR_RESERVED_SMEM_USED
	.align		4
.L_35:
        /*0020*/ 	.byte	0x01, 0x41
	.zero		2


	//----- nvinfo : EIATTR_SPARSE_MMA_MASK
	.align		4
        /*0024*/ 	.byte	0x03, 0x50
        /*0026*/ 	.short	0x0000


	//----- nvinfo : EIATTR_TCGEN05_1CTA_USED
	.align		4
        /*0028*/ 	.byte	0x01, 0x51
	.zero		2


	//----- nvinfo : EIATTR_MAXREG_COUNT
	.align		4
        /*002c*/ 	.byte	0x03, 0x1b
        /*002e*/ 	.short	0x00ff


	//----- nvinfo : EIATTR_NUM_BARRIERS
	.align		4
        /*0030*/ 	.byte	0x02, 0x4c
        /*0032*/ 	.byte	0x07
	.zero		1


	//----- nvinfo : EIATTR_EXTERNS
	.align		4
        /*0034*/ 	.byte	0x04, 0x0f
        /*0036*/ 	.short	(.L_37 - .L_36)


	//   ....[0]....
	.align		4
.L_36:
        /*0038*/ 	.word	index@(__assertfail)


	//----- nvinfo : EIATTR_ANNOTATIONS
	.align		4
.L_37:
        /*003c*/ 	.byte	0x04, 0x55
        /*003e*/ 	.short	(.L_39 - .L_38)


	//   ....[0]....
.L_38:
        /*0040*/ 	.word	0x00000001
        /*0044*/ 	.byte	0xc0, 0x00, 0x00, 0x00, 0x01, 0x00, 0x00, 0x00, 0x50, 0x01, 0x00, 0x00, 0x01, 0x00, 0x00, 0x00
        /* <DEDUP_REMOVED lines=45> */
        /*0324*/ 	.byte	0xa0, 0xac, 0x00, 0x00


	//----- nvinfo : EIATTR_MERCURY_ISA_VERSION
	.align		4
.L_39:
        /*0328*/ 	.byte	0x03, 0x5f
        /*032a*/ 	.short	0x0101


	//----- nvinfo : EIATTR_INT_WARP_WIDE_INSTR_OFFSETS
	.align		4
        /*032c*/ 	.byte	0x04, 0x31
        /*032e*/ 	.short	(.L_41 - .L_40)


	//   ....[0]....
.L_40:
        /*0330*/ 	.word	0x000039a0


	//   ....[1]....
        /*0334*/ 	.word	0x000039d0


	//   ....[2]....
        /*0338*/ 	.word	0x00003a20


	//   ....[3]....
        /*033c*/ 	.word	0x00004640


	//   ....[4]....
        /*0340*/ 	.word	0x000046c0


	//   ....[5]....
        /*0344*/ 	.word	0x00004720


	//   ....[6]....
        /*0348*/ 	.word	0x00004780


	//   ....[7]....
        /*034c*/ 	.word	0x000047e0


	//   ....[8]....
        /*0350*/ 	.word	0x00004800


	//   ....[9]....
        /*0354*/ 	.word	0x00004880


	//   ....[10]....
        /*0358*/ 	.word	0x000048c0


	//   ....[11]....
        /*035c*/ 	.word	0x000048e0


	//   ....[12]....
        /*0360*/ 	.word	0x00004940


	//   ....[13]....
        /*0364*/ 	.word	0x000049b0


	//   ....[14]....
        /*0368*/ 	.word	0x00004a00


	//----- nvinfo : EIATTR_COOP_GROUP_MASK_REGIDS
	.align		4
.L_41:
        /*036c*/ 	.byte	0x04, 0x29
        /*036e*/ 	.short	(.L_43 - .L_42)


	//   ....[0]....
.L_42:
        /*0370*/ 	.word	0xffffffff


	//   ....[1]....
        /*0374*/ 	.word	0xffffffff


	//   ....[2]....
        /*0378*/ 	.word	0xffffffff


	//   ....[3]....
        /*037c*/ 	.word	0xffffffff


	//   ....[4]....
        /*0380*/ 	.word	0xffffffff


	//   ....[5]....
        /*0384*/ 	.word	0xffffffff


	//   ....[6]....
        /*0388*/ 	.word	0xffffffff


	//   ....[7]....
        /*038c*/ 	.word	0xffffffff


	//   ....[8]....
        /*0390*/ 	.word	0xffffffff


	//   ....[9]....
        /*0394*/ 	.word	0xffffffff


	//   ....[10]....
        /*0398*/ 	.word	0xffffffff


	//   ....[11]....
        /*039c*/ 	.word	0xffffffff


	//   ....[12]....
        /*03a0*/ 	.word	0xffffffff


	//----- nvinfo : EIATTR_COOP_GROUP_INSTR_OFFSETS
	.align		4
.L_43:
        /*03a4*/ 	.byte	0x04, 0x28
        /*03a6*/ 	.short	(.L_45 - .L_44)


	//   ....[0]....
.L_44:
        /*03a8*/ 	.word	0x00000090


	//   ....[1]....
        /*03ac*/ 	.word	0x00000510


	//   ....[2]....
        /*03b0*/ 	.word	0x000006e0


	//   ....[3]....
        /*03b4*/ 	.word	0x00000840


	//   ....[4]....
        /*03b8*/ 	.word	0x00000940


	//   ....[5]....
        /*03bc*/ 	.word	0x00000ab0


	//   ....[6]....
        /*03c0*/ 	.word	0x00000c10


	//   ....[7]....
        /*03c4*/ 	.word	0x00001d90


	//   ....[8]....
        /*03c8*/ 	.word	0x00002e10


	//   ....[9]....
        /*03cc*/ 	.word	0x00003020


	//   ....[10]....
        /*03d0*/ 	.word	0x00003050


	//   ....[11]....
        /*03d4*/ 	.word	0x00003890


	//   ....[12]....
        /*03d8*/ 	.word	0x00003ac0


	//----- nvinfo : EIATTR_VRC_CTA_INIT_COUNT
	.align		4
.L_45:
        /*03dc*/ 	.byte	0x02, 0x4a
        /*03de*/ 	.byte	0x80
	.zero		1


	//----- nvinfo : EIATTR_SYSCALL_OFFSETS
	.align		4
        /*03e0*/ 	.byte	0x04, 0x46
        /*03e2*/ 	.short	(.L_47 - .L_46)


	//   ....[0]....
.L_46:
        /*03e4*/ 	.word	0x000055f0


	//   ....[1]....
        /*03e8*/ 	.word	0x000056e0


	//   ....[2]....
        /*03ec*/ 	.word	0x00006860


	//   ....[3]....
        /*03f0*/ 	.word	0x000069d0


	//   ....[4]....
        /*03f4*/ 	.word	0x00006b40


	//   ....[5]....
        /*03f8*/ 	.word	0x00006cb0


	//   ....[6]....
        /*03fc*/ 	.word	0x00006e20


	//   ....[7]....
        /*0400*/ 	.word	0x00006f90


	//   ....[8]....
        /*0404*/ 	.word	0x00007100


	//   ....[9]....
        /*0408*/ 	.word	0x00007270


	//   ....[10]....
        /*040c*/ 	.word	0x000073e0


	//   ....[11]....
        /*0410*/ 	.word	0x00007550


	//   ....[12]....
        /*0414*/ 	.word	0x000076f0


	//----- nvinfo : EIATTR_MBARRIER_INSTR_OFFSETS
	.align		4
.L_47:
        /*0418*/ 	.byte	0x04, 0x39
        /*041a*/ 	.short	(.L_49 - .L_48)


	//   ....[0]....
.L_48:
        /*041c*/ 	.word	0x000005f0
        /*0420*/ 	.word	0x000000ff
        /*0424*/ 	.word	0x00000000
        /*0428*/ 	.short	0x0100
        /*042a*/ 	.byte	0x05
	.zero		1


	//   ....[1]....
        /*042c*/ 	.word	0x00000600
        /*0430*/ 	.word	0x000000ff
        /*0434*/ 	.word	0x00000038
        /*0438*/ 	.short	0x0100
        /*043a*/ 	.byte	0x05
	.zero		1


	//   ....[2]....
        /*043c*/ 	.word	0x00000610
        /*0440*/ 	.word	0x000000ff
        /*0444*/ 	.word	0x00000008
        /*0448*/ 	.short	0x0100
        /*044a*/ 	.byte	0x05
	.zero		1


	//   ....[3]....
        /*044c*/ 	.word	0x00000620
        /*0450*/ 	.word	0x000000ff
        /*0454*/ 	.word	0x00000040
        /*0458*/ 	.short	0x0100
        /*045a*/ 	.byte	0x05
	.zero		1


	//   ....[4]....
        /*045c*/ 	.word	0x00000630
        /*0460*/ 	.word	0x000000ff
        /*0464*/ 	.word	0x00000010
        /*0468*/ 	.short	0x0100
        /*046a*/ 	.byte	0x05
	.zero		1


	//   ....[5]....
        /*046c*/ 	.word	0x00000640
        /*0470*/ 	.word	0x000000ff
        /*0474*/ 	.word	0x00000048
        /*0478*/ 	.short	0x0100
        /*047a*/ 	.byte	0x05
	.zero		1


	//   ....[6]....
        /*047c*/ 	.word	0x00000650
        /*0480*/ 	.word	0x000000ff
        /*0484*/ 	.word	0x00000018
        /*0488*/ 	.short	0x0100
        /*048a*/ 	.byte	0x05
	.zero		1


	//   ....[7]....
        /*048c*/ 	.word	0x00000660
        /*0490*/ 	.word	0x000000ff
        /*0494*/ 	.word	0x00000050
        /*0498*/ 	.short	0x0100
        /*049a*/ 	.byte	0x05
	.zero		1


	//   ....[8]....
        /*049c*/ 	.word	0x00000670
        /*04a0*/ 	.word	0x000000ff
        /*04a4*/ 	.word	0x00000020
        /*04a8*/ 	.short	0x0100
        /*04aa*/ 	.byte	0x05
	.zero		1


	//   ....[9]....
        /*04ac*/ 	.word	0x00000680
        /*04b0*/ 	.word	0x000000ff
        /*04b4*/ 	.word	0x00000058
        /*04b8*/ 	.short	0x0100
        /*04ba*/ 	.byte	0x05
	.zero		1


	//   ....[10]....
        /*04bc*/ 	.word	0x00000690
        /*04c0*/ 	.word	0x000000ff
        /*04c4*/ 	.word	0x00000028
        /*04c8*/ 	.short	0x0100
        /*04ca*/ 	.byte	0x05
	.zero		1


	//   ....[11]....
        /*04cc*/ 	.word	0x000006a0
        /*04d0*/ 	.word	0x000000ff
        /*04d4*/ 	.word	0x00000060
        /*04d8*/ 	.short	0x0100
        /*04da*/ 	.byte	0x05
	.zero		1


	//   ....[12]....
        /*04dc*/ 	.word	0x000006b0
        /*04e0*/ 	.word	0x000000ff
        /*04e4*/ 	.word	0x00000030
        /*04e8*/ 	.short	0x0100
        /*04ea*/ 	.byte	0x05
	.zero		1


	//   ....[13]....
        /*04ec*/ 	.word	0x000006c0
        /*04f0*/ 	.word	0x000000ff
        /*04f4*/ 	.word	0x00000068
        /*04f8*/ 	.short	0x0100
        /*04fa*/ 	.byte	0x05
	.zero		1


	//   ....[14]....
        /*04fc*/ 	.word	0x000007f0
        /*0500*/ 	.word	0x000000ff
        /*0504*/ 	.word	0x00000070
        /*0508*/ 	.short	0x0100
        /*050a*/ 	.byte	0x06
	.zero		1


	//   ....[15]....
        /*050c*/ 	.word	0x00000800
        /*0510*/ 	.word	0x000000ff
        /*0514*/ 	.word	0x00000080
        /*0518*/ 	.short	0x0100
        /*051a*/ 	.byte	0x06
	.zero		1


	//   ....[16]....
        /*051c*/ 	.word	0x00000810
        /*0520*/ 	.word	0x000000ff
        /*0524*/ 	.word	0x00000078
        /*0528*/ 	.short	0x0100
        /*052a*/ 	.byte	0x06
	.zero		1


	//   ....[17]....
        /*052c*/ 	.word	0x00000820
        /*0530*/ 	.word	0x000000ff
        /*0534*/ 	.word	0x00000088
        /*0538*/ 	.short	0x0100
        /*053a*/ 	.byte	0x06
	.zero		1


	//   ....[18]....
        /*053c*/ 	.word	0x00000910
        /*0540*/ 	.word	0x000000ff
        /*0544*/ 	.word	0x00000090
        /*0548*/ 	.short	0x0100
        /*054a*/ 	.byte	0x05
	.zero		1


	//   ....[19]....
        /*054c*/ 	.word	0x00000920
        /*0550*/ 	.word	0x000000ff
        /*0554*/ 	.word	0x00000098
        /*0558*/ 	.short	0x0100
        /*055a*/ 	.byte	0x05
	.zero		1


	//   ....[20]....
        /*055c*/ 	.word	0x00000a60
        /*0560*/ 	.word	0x000000ff
        /*0564*/ 	.word	0x000000a0
        /*0568*/ 	.short	0x0100
        /*056a*/ 	.byte	0x05
	.zero		1


	//   ....[21]....
        /*056c*/ 	.word	0x00000a70
        /*0570*/ 	.word	0x000000ff
        /*0574*/ 	.word	0x000000b0
        /*0578*/ 	.short	0x0100
        /*057a*/ 	.byte	0x05
	.zero		1


	//   ....[22]....
        /*057c*/ 	.word	0x00000a80
        /*0580*/ 	.word	0x000000ff
        /*0584*/ 	.word	0x000000a8
        /*0588*/ 	.short	0x0100
        /*058a*/ 	.byte	0x05
	.zero		1


	//   ....[23]....
        /*058c*/ 	.word	0x00000a90
        /*0590*/ 	.word	0x000000ff
        /*0594*/ 	.word	0x000000b8
        /*0598*/ 	.short	0x0100
        /*059a*/ 	.byte	0x05
	.zero		1


	//   ....[24]....
        /*059c*/ 	.word	0x00000bc0
        /*05a0*/ 	.word	0x000000ff
        /*05a4*/ 	.word	0x000000c0
        /*05a8*/ 	.short	0x0100
        /*05aa*/ 	.byte	0x06
	.zero		1


	//   ....[25]....
        /*05ac*/ 	.word	0x00000bd0
        /*05b0*/ 	.word	0x000000ff
        /*05b4*/ 	.word	0x000000d0
        /*05b8*/ 	.short	0x0100
        /*05ba*/ 	.byte	0x06
	.zero		1


	//   ....[26]....
        /*05bc*/ 	.word	0x00000be0
        /*05c0*/ 	.word	0x000000ff
        /*05c4*/ 	.word	0x000000c8
        /*05c8*/ 	.short	0x0100
        /*05ca*/ 	.byte	0x06
	.zero		1


	//   ....[27]....
        /*05cc*/ 	.word	0x00000bf0
        /*05d0*/ 	.word	0x000000ff
        /*05d4*/ 	.word	0x000000d8
        /*05d8*/ 	.short	0x0100
        /*05da*/ 	.byte	0x06
	.zero		1


	//   ....[28]....
        /*05dc*/ 	.word	0x00000d00
        /*05e0*/ 	.word	0x000000ff
        /*05e4*/ 	.word	0x000000e0
        /*05e8*/ 	.short	0x0100
        /*05ea*/ 	.byte	0x05
	.zero		1


	//   ....[29]....
        /*05ec*/ 	.word	0x00000d10
        /*05f0*/ 	.word	0x000000ff
        /*05f4*/ 	.word	0x000000f0
        /*05f8*/ 	.short	0x0100
        /*05fa*/ 	.byte	0x05
	.zero		1


	//   ....[30]....
        /*05fc*/ 	.word	0x00000d20
        /*0600*/ 	.word	0x000000ff
        /*0604*/ 	.word	0x000000e8
        /*0608*/ 	.short	0x0100
        /*060a*/ 	.byte	0x05
	.zero		1


	//   ....[31]....
        /*060c*/ 	.word	0x00000d30
        /*0610*/ 	.word	0x000000ff
        /*0614*/ 	.word	0x000000f8
        /*0618*/ 	.short	0x0100
        /*061a*/ 	.byte	0x05
	.zero		1


	//   ....[32]....
        /*061c*/ 	.word	0x000016b0
        /*0620*/ 	.word	0x00000002
        /*0624*/ 	.word	0x000000f0
        /*0628*/ 	.short	0x010a
        /*062a*/ 	.byte	0xff
	.zero		1


	//   ....[33]....
        /*062c*/ 	.word	0x000016d0
        /*0630*/ 	.word	0x00000002
        /*0634*/ 	.word	0x000000e0
        /*0638*/ 	.short	0x0101
        /*063a*/ 	.byte	0xff
	.zero		1


	//   ....[34]....
        /*063c*/ 	.word	0x000017b0
        /*0640*/ 	.word	0x000000ff
        /*0644*/ 	.word	0x00000038
        /*0648*/ 	.short	0x010a
        /*064a*/ 	.byte	0x05
	.zero		1


	//   ....[35]....
        /*064c*/ 	.word	0x00001830
        /*0650*/ 	.word	0x000000ff
        /*0654*/ 	.word	0x00000038
        /*0658*/ 	.short	0x010a
        /*065a*/ 	.byte	0x21
	.zero		1


	//   ....[36]....
        /*065c*/ 	.word	0x00001980
        /*0660*/ 	.word	0x000000ff
        /*0664*/ 	.word	0x00000038
        /*0668*/ 	.short	0x010a
        /*066a*/ 	.byte	0x08
	.zero		1


	//   ....[37]....
        /*066c*/ 	.word	0x00001a90
        /*0670*/ 	.word	0x000000ff
        /*0674*/ 	.word	0x00000098
        /*0678*/ 	.short	0x0101
        /*067a*/ 	.byte	0x04
	.zero		1


	//   ....[38]....
        /*067c*/ 	.word	0x00001ab0
        /*0680*/ 	.word	0x000000ff
        /*0684*/ 	.word	0x00000038
        /*0688*/ 	.short	0x010a
        /*068a*/ 	.byte	0x05
	.zero		1


	//   ....[39]....
        /*068c*/ 	.word	0x00001b30
        /*0690*/ 	.word	0x000000ff
        /*0694*/ 	.word	0x00000038
        /*0698*/ 	.short	0x010a
        /*069a*/ 	.byte	0x11
	.zero		1


	//   ....[40]....
        /*069c*/ 	.word	0x00001c80
        /*06a0*/ 	.word	0x000000ff
        /*06a4*/ 	.word	0x00000038
        /*06a8*/ 	.short	0x010a
        /*06aa*/ 	.byte	0x08
	.zero		1


	//   ....[41]....
        /*06ac*/ 	.word	0x00001dc0
        /*06b0*/ 	.word	0x00000003
        /*06b4*/ 	.word	0x000000a0
        /*06b8*/ 	.short	0x010a
        /*06ba*/ 	.byte	0xff
	.zero		1


	//   ....[42]....
        /*06bc*/ 	.word	0x00001f10
        /*06c0*/ 	.word	0x00000002
        /*06c4*/ 	.word	0x00000000
        /*06c8*/ 	.short	0x0101
        /*06ca*/ 	.byte	0xff
	.zero		1


	//   ....[43]....
        /*06cc*/ 	.word	0x000024b0
        /*06d0*/ 	.word	0x000000ff
        /*06d4*/ 	.word	0x00000000
        /*06d8*/ 	.short	0x010a
        /*06da*/ 	.byte	0x05
	.zero		1


	//   ....[44]....
        /*06dc*/ 	.word	0x00002540
        /*06e0*/ 	.word	0x000000ff
        /*06e4*/ 	.word	0x00000000
        /*06e8*/ 	.short	0x010a
        /*06ea*/ 	.byte	0x05
	.zero		1


	//   ....[45]....
        /*06ec*/ 	.word	0x000025d0
        /*06f0*/ 	.word	0x000000ff
        /*06f4*/ 	.word	0x00000000
        /*06f8*/ 	.short	0x010a
        /*06fa*/ 	.byte	0x05
	.zero		1


	//   ....[46]....
        /*06fc*/ 	.word	0x00002660
        /*0700*/ 	.word	0x000000ff
        /*0704*/ 	.word	0x00000000
        /*0708*/ 	.short	0x010a
        /*070a*/ 	.byte	0x05
	.zero		1


	//   ....[47]....
        /*070c*/ 	.word	0x000026f0
        /*0710*/ 	.word	0x000000ff
        /*0714*/ 	.word	0x00000000
        /*0718*/ 	.short	0x010a
        /*071a*/ 	.byte	0x05
	.zero		1


	//   ....[48]....
        /*071c*/ 	.word	0x00002780
        /*0720*/ 	.word	0x000000ff
        /*0724*/ 	.word	0x00000000
        /*0728*/ 	.short	0x010a
        /*072a*/ 	.byte	0x05
	.zero		1


	//   ....[49]....
        /*072c*/ 	.word	0x00002820
        /*0730*/ 	.word	0x00000000
        /*0734*/ 	.word	0x00000000
        /*0738*/ 	.short	0x010a
        /*073a*/ 	.byte	0xff
	.zero		1


	//   ....[50]....
        /*073c*/ 	.word	0x00002960
        /*0740*/ 	.word	0x00000000
        /*0744*/ 	.word	0x000000e0
        /*0748*/ 	.short	0x010a
        /*074a*/ 	.byte	0xff
	.zero		1


	//   ....[51]....
        /*074c*/ 	.word	0x000029d0
        /*0750*/ 	.word	0x00000000
        /*0754*/ 	.word	0x00000000
        /*0758*/ 	.short	0x0101
        /*075a*/ 	.byte	0xff
	.zero		1


	//   ....[52]....
        /*075c*/ 	.word	0x000029e0
        /*0760*/ 	.word	0x000000ff
        /*0764*/ 	.word	0x000000b0
        /*0768*/ 	.short	0x010a
        /*076a*/ 	.byte	0x05
	.zero		1


	//   ....[53]....
        /*076c*/ 	.word	0x00002b00
        /*0770*/ 	.word	0x00000000
        /*0774*/ 	.word	0x000000a0
        /*0778*/ 	.short	0x010a
        /*077a*/ 	.byte	0xff
	.zero		1


	//   ....[54]....
        /*077c*/ 	.word	0x00002bf0
        /*0780*/ 	.word	0x00000000
        /*0784*/ 	.word	0x00000000
        /*0788*/ 	.short	0x0101
        /*078a*/ 	.byte	0xff
	.zero		1


	//   ....[55]....
        /*078c*/ 	.word	0x00002ca0
        /*0790*/ 	.word	0x000000ff
        /*0794*/ 	.word	0x000000b0
        /*0798*/ 	.short	0x0106
        /*079a*/ 	.byte	0x05
	.zero		1


	//   ....[56]....
        /*079c*/ 	.word	0x00002cc0
        /*07a0*/ 	.word	0x000000ff
        /*07a4*/ 	.word	0x000000b0
        /*07a8*/ 	.short	0x010a
        /*07aa*/ 	.byte	0x05
	.zero		1


	//   ....[57]....
        /*07ac*/ 	.word	0x00002d50
        /*07b0*/ 	.word	0x000000ff
        /*07b4*/ 	.word	0x000000b0
        /*07b8*/ 	.short	0x0106
        /*07ba*/ 	.byte	0x04
	.zero		1


	//   ....[58]....
        /*07bc*/ 	.word	0x00002d90
        /*07c0*/ 	.word	0x00000000
        /*07c4*/ 	.word	0x000000b0
        /*07c8*/ 	.short	0x010a
        /*07ca*/ 	.byte	0xff
	.zero		1


	//   ....[59]....
        /*07cc*/ 	.word	0x000032a0
        /*07d0*/ 	.word	0x00000003
        /*07d4*/ 	.word	0x000000a0
        /*07d8*/ 	.short	0x010a
        /*07da*/ 	.byte	0xff
	.zero		1


	//   ....[60]....
        /*07dc*/ 	.word	0x000033b0
        /*07e0*/ 	.word	0x00000005
        /*07e4*/ 	.word	0x00000000
        /*07e8*/ 	.short	0x0101
        /*07ea*/ 	.byte	0xff
	.zero		1


	//   ....[61]....
        /*07ec*/ 	.word	0x000033c0
        /*07f0*/ 	.word	0x000000ff
        /*07f4*/ 	.word	0x00000000
        /*07f8*/ 	.short	0x010a
        /*07fa*/ 	.byte	0x05
	.zero		1


	//   ....[62]....
        /*07fc*/ 	.word	0x000033d0
        /*0800*/ 	.word	0x000000ff
        /*0804*/ 	.word	0x000000d0
        /*0808*/ 	.short	0x010a
        /*080a*/ 	.byte	0x0e
	.zero		1


	//   ....[63]....
        /*080c*/ 	.word	0x000034a0
        /*0810*/ 	.word	0x000000ff
        /*0814*/ 	.word	0x00000000
        /*0818*/ 	.short	0x010a
        /*081a*/ 	.byte	0x07
	.zero		1


	//   ....[64]....
        /*081c*/ 	.word	0x000035e0
        /*0820*/ 	.word	0x000000ff
        /*0824*/ 	.word	0x00000000
        /*0828*/ 	.short	0x010a
        /*082a*/ 	.byte	0x06
	.zero		1


	//   ....[65]....
        /*082c*/ 	.word	0x000037e0
        /*0830*/ 	.word	0x000000ff
        /*0834*/ 	.word	0x00000000
        /*0838*/ 	.short	0x010a
        /*083a*/ 	.byte	0x05
	.zero		1


	//   ....[66]....
        /*083c*/ 	.word	0x00003870
        /*0840*/ 	.word	0x000000ff
        /*0844*/ 	.word	0x00000000
        /*0848*/ 	.short	0x010a
        /*084a*/ 	.byte	0x06
	.zero		1


	//   ....[67]....
        /*084c*/ 	.word	0x00003d40
        /*0850*/ 	.word	0x00000002
        /*0854*/ 	.word	0x000000a0
        /*0858*/ 	.short	0x010a
        /*085a*/ 	.byte	0xff
	.zero		1


	//   ....[68]....
        /*085c*/ 	.word	0x00003eb0
        /*0860*/ 	.word	0x00000000
        /*0864*/ 	.word	0x00000000
        /*0868*/ 	.short	0x0101
        /*086a*/ 	.byte	0xff
	.zero		1


	//   ....[69]....
        /*086c*/ 	.word	0x00004360
        /*0870*/ 	.word	0x000000ff
        /*0874*/ 	.word	0x00000098
        /*0878*/ 	.short	0x010a
        /*087a*/ 	.byte	0x06
	.zero		1


	//   ....[70]....
        /*087c*/ 	.word	0x00004560
        /*0880*/ 	.word	0x000000ff
        /*0884*/ 	.word	0x00000080
        /*0888*/ 	.short	0x010a
        /*088a*/ 	.byte	0x05
	.zero		1


	//   ....[71]....
        /*088c*/ 	.word	0x00004a30
        /*0890*/ 	.word	0x000000ff
        /*0894*/ 	.word	0x00000070
        /*0898*/ 	.short	0x010b
        /*089a*/ 	.byte	0x05
	.zero		1


	//   ....[72]....
        /*089c*/ 	.word	0x00004a40
        /*08a0*/ 	.word	0x000000ff
        /*08a4*/ 	.word	0x00000000
        /*08a8*/ 	.short	0x0101
        /*08aa*/ 	.byte	0x21
	.zero		1


	//   ....[73]....
        /*08ac*/ 	.word	0x00004aa0
        /*08b0*/ 	.word	0x000000ff
        /*08b4*/ 	.word	0x00000000
        /*08b8*/ 	.short	0x010a
        /*08ba*/ 	.byte	0x04
	.zero		1


	//   ....[74]....
        /*08bc*/ 	.word	0x00004b40
        /*08c0*/ 	.word	0x00000000
        /*08c4*/ 	.word	0x00000000
        /*08c8*/ 	.short	0x010a
        /*08ca*/ 	.byte	0xff
	.zero		1


	//   ....[75]....
        /*08cc*/ 	.word	0x00004e10
        /*08d0*/ 	.word	0x000000ff
        /*08d4*/ 	.word	0x000000a0
        /*08d8*/ 	.short	0x010a
        /*08da*/ 	.byte	0x04
	.zero		1


	//   ....[76]....
        /*08dc*/ 	.word	0x00004ee0
        /*08e0*/ 	.word	0x000000ff
        /*08e4*/ 	.word	0x00000000
        /*08e8*/ 	.short	0x0101
        /*08ea*/ 	.byte	0x04
	.zero		1


	//   ....[77]....
        /*08ec*/ 	.word	0x00005dd0
        /*08f0*/ 	.word	0x00000004
        /*08f4*/ 	.word	0x00000070
        /*08f8*/ 	.short	0x010a
        /*08fa*/ 	.byte	0xff
	.zero		1


	//   ....[78]....
        /*08fc*/ 	.word	0x00005e80
        /*0900*/ 	.word	0x0000000e
        /*0904*/ 	.word	0x000000c0
        /*0908*/ 	.short	0x010a
        /*090a*/ 	.byte	0xff
	.zero		1


	//   ....[79]....
        /*090c*/ 	.word	0x00006020
        /*0910*/ 	.word	0x00000004
        /*0914*/ 	.word	0x00000070
        /*0918*/ 	.short	0x010a
        /*091a*/ 	.byte	0xff
	.zero		1


	//   ....[80]....
        /*091c*/ 	.word	0x00006740
        /*0920*/ 	.word	0x0000000e
        /*0924*/ 	.word	0x000000c0
        /*0928*/ 	.short	0x010a
        /*092a*/ 	.byte	0xff
	.zero		1


	//   ....[81]....
        /*092c*/ 	.word	0x00007bd0
        /*0930*/ 	.word	0x000000ff
        /*0934*/ 	.word	0x00000000
        /*0938*/ 	.short	0x0101
        /*093a*/ 	.byte	0x07
	.zero		1


	//   ....[82]....
        /*093c*/ 	.word	0x0000a9d0
        /*0940*/ 	.word	0x00000000
        /*0944*/ 	.word	0x00000000
        /*0948*/ 	.short	0x0101
        /*094a*/ 	.byte	0xff
	.zero		1


	//   ....[83]....
        /*094c*/ 	.word	0x0000ad80
        /*0950*/ 	.word	0x00000002
        /*0954*/ 	.word	0x000000f0
        /*0958*/ 	.short	0x010a
        /*095a*/ 	.byte	0xff
	.zero		1


	//   ....[84]....
        /*095c*/ 	.word	0x0000ade0
        /*0960*/ 	.word	0x00000004
        /*0964*/ 	.word	0x00000038
        /*0968*/ 	.short	0x010a
        /*096a*/ 	.byte	0xff
	.zero		1


	//   ....[85]....
        /*096c*/ 	.word	0x0000ae40
        /*0970*/ 	.word	0x00000004
        /*0974*/ 	.word	0x00000038
        /*0978*/ 	.short	0x010a
        /*097a*/ 	.byte	0xff
	.zero		1


	//   ....[86]....
        /*097c*/ 	.word	0x0000ae90
        /*0980*/ 	.word	0x00000003
        /*0984*/ 	.word	0x000000a0
        /*0988*/ 	.short	0x010a
        /*098a*/ 	.byte	0xff
	.zero		1


	//   ....[87]....
        /*098c*/ 	.word	0x0000aef0
        /*0990*/ 	.word	0x00000003
        /*0994*/ 	.word	0x00000000
        /*0998*/ 	.short	0x010a
        /*099a*/ 	.byte	0xff
	.zero		1


	//   ....[88]....
        /*099c*/ 	.word	0x0000af50
        /*09a0*/ 	.word	0x00000003
        /*09a4*/ 	.word	0x00000000
        /*09a8*/ 	.short	0x010a
        /*09aa*/ 	.byte	0xff
	.zero		1


	//   ....[89]....
        /*09ac*/ 	.word	0x0000afb0
        /*09b0*/ 	.word	0x00000003
        /*09b4*/ 	.word	0x00000000
        /*09b8*/ 	.short	0x010a
        /*09ba*/ 	.byte	0xff
	.zero		1


	//   ....[90]....
        /*09bc*/ 	.word	0x0000b010
        /*09c0*/ 	.word	0x00000003
        /*09c4*/ 	.word	0x00000000
        /*09c8*/ 	.short	0x010a
        /*09ca*/ 	.byte	0xff
	.zero		1


	//   ....[91]....
        /*09cc*/ 	.word	0x0000b070
        /*09d0*/ 	.word	0x00000003
        /*09d4*/ 	.word	0x00000000
        /*09d8*/ 	.short	0x010a
        /*09da*/ 	.byte	0xff
	.zero		1


	//   ....[92]....
        /*09dc*/ 	.word	0x0000b0d0
        /*09e0*/ 	.word	0x00000003
        /*09e4*/ 	.word	0x00000000
        /*09e8*/ 	.short	0x010a
        /*09ea*/ 	.byte	0xff
	.zero		1


	//   ....[93]....
        /*09ec*/ 	.word	0x0000b120
        /*09f0*/ 	.word	0x00000000
        /*09f4*/ 	.word	0x000000e0
        /*09f8*/ 	.short	0x010a
        /*09fa*/ 	.byte	0xff
	.zero		1


	//   ....[94]....
        /*09fc*/ 	.word	0x0000b180
        /*0a00*/ 	.word	0x00000003
        /*0a04*/ 	.word	0x000000b0
        /*0a08*/ 	.short	0x010a
        /*0a0a*/ 	.byte	0xff
	.zero		1


	//   ....[95]....
        /*0a0c*/ 	.word	0x0000b1d0
        /*0a10*/ 	.word	0x00000000
        /*0a14*/ 	.word	0x000000a0
        /*0a18*/ 	.short	0x010a
        /*0a1a*/ 	.byte	0xff
	.zero		1


	//   ....[96]....
        /*0a1c*/ 	.word	0x0000b230
        /*0a20*/ 	.word	0x00000002
        /*0a24*/ 	.word	0x000000b0
        /*0a28*/ 	.short	0x010a
        /*0a2a*/ 	.byte	0xff
	.zero		1


	//   ....[97]....
        /*0a2c*/ 	.word	0x0000b280
        /*0a30*/ 	.word	0x00000003
        /*0a34*/ 	.word	0x000000a0
        /*0a38*/ 	.short	0x010a
        /*0a3a*/ 	.byte	0xff
	.zero		1


	//   ....[98]....
        /*0a3c*/ 	.word	0x0000b2e0
        /*0a40*/ 	.word	0x00000004
        /*0a44*/ 	.word	0x000000d0
        /*0a48*/ 	.short	0x010a
        /*0a4a*/ 	.byte	0xff
	.zero		1


	//   ....[99]....
        /*0a4c*/ 	.word	0x0000b340
        /*0a50*/ 	.word	0x00000003
        /*0a54*/ 	.word	0x00000000
        /*0a58*/ 	.short	0x010a
        /*0a5a*/ 	.byte	0xff
	.zero		1


	//   ....[100]....
        /*0a5c*/ 	.word	0x0000b3a0
        /*0a60*/ 	.word	0x00000002
        /*0a64*/ 	.word	0x00000000
        /*0a68*/ 	.short	0x010a
        /*0a6a*/ 	.byte	0xff
	.zero		1


	//   ....[101]....
        /*0a6c*/ 	.word	0x0000b400
        /*0a70*/ 	.word	0x00000002
        /*0a74*/ 	.word	0x00000000
        /*0a78*/ 	.short	0x010a
        /*0a7a*/ 	.byte	0xff
	.zero		1


	//   ....[102]....
        /*0a7c*/ 	.word	0x0000b450
        /*0a80*/ 	.word	0x00000002
        /*0a84*/ 	.word	0x000000a0
        /*0a88*/ 	.short	0x010a
        /*0a8a*/ 	.byte	0xff
	.zero		1


	//   ....[103]....
        /*0a8c*/ 	.word	0x0000b4b0
        /*0a90*/ 	.word	0x00000002
        /*0a94*/ 	.word	0x00000098
        /*0a98*/ 	.short	0x010a
        /*0a9a*/ 	.byte	0xff
	.zero		1


	//   ....[104]....
        /*0a9c*/ 	.word	0x0000b510
        /*0aa0*/ 	.word	0x00000003
        /*0aa4*/ 	.word	0x00000080
        /*0aa8*/ 	.short	0x010a
        /*0aaa*/ 	.byte	0xff
	.zero		1


	//   ....[105]....
        /*0aac*/ 	.word	0x0000b570
        /*0ab0*/ 	.word	0x00000002
        /*0ab4*/ 	.word	0x00000000
        /*0ab8*/ 	.short	0x010a
        /*0aba*/ 	.byte	0xff
	.zero		1


	//   ....[106]....
        /*0abc*/ 	.word	0x0000b5d0
        /*0ac0*/ 	.word	0x00000002
        /*0ac4*/ 	.word	0x000000a0
        /*0ac8*/ 	.short	0x010a
        /*0aca*/ 	.byte	0xff
	.zero		1


	//   ....[107]....
        /*0acc*/ 	.word	0x0000b620
        /*0ad0*/ 	.word	0x00000004
        /*0ad4*/ 	.word	0x00000070
        /*0ad8*/ 	.short	0x010a
        /*0ada*/ 	.byte	0xff
	.zero		1


	//   ....[108]....
        /*0adc*/ 	.word	0x0000b670
        /*0ae0*/ 	.word	0x0000000e
        /*0ae4*/ 	.word	0x000000c0
        /*0ae8*/ 	.short	0x010a
        /*0aea*/ 	.byte	0xff
	.zero		1


	//----- nvinfo : EIATTR_NUM_MBARRIERS
	.align		4
.L_49:
        /*0aec*/ 	.byte	0x03, 0x38
        /*0aee*/ 	.short	0x0020


	//----- nvinfo : EIATTR_EXIT_INSTR_OFFSETS
	.align		4
        /*0af0*/ 	.byte	0x04, 0x1c
        /*0af2*/ 	.short	(.L_51 - .L_50)


	//   ....[0]....
.L_50:
        /*0af4*/ 	.word	0x00002850


	//   ....[1]....
        /*0af8*/ 	.word	0x00002d60


	//   ....[2]....
        /*0afc*/ 	.word	0x00002dc0


	//   ....[3]....
        /*0b00*/ 	.word	0x00003ad0


	//   ....[4]....
        /*0b04*/ 	.word	0x00004b70


	//   ....[5]....
        /*0b08*/ 	.word	0x00004bb0


	//   ....[6]....
        /*0b0c*/ 	.word	0x0000ac80


	//   ....[7]....
        /*0b10*/ 	.word	0x0000ad10


	//   ....[8]....
        /*0b14*/ 	.word	0x0000ad40


	//   ....[9]....
        /*0b18*/ 	.word	0x0000ad70


	//----- nvinfo : EIATTR_MAX_THREADS
	.align		4
.L_51:
        /*0b1c*/ 	.byte	0x04, 0x05
        /*0b1e*/ 	.short	(.L_53 - .L_52)
.L_52:
        /*0b20*/ 	.word	0x00000100
        /*0b24*/ 	.word	0x00000001
        /*0b28*/ 	.word	0x00000001


	//----- nvinfo : EIATTR_CRS_STACK_SIZE
	.align		4
.L_53:
        /*0b2c*/ 	.byte	0x04, 0x1e
        /*0b2e*/ 	.short	(.L_55 - .L_54)
.L_54:
        /*0b30*/ 	.word	0x00000000


	//----- nvinfo : EIATTR_CBANK_PARAM_SIZE
	.align		4
.L_55:
        /*0b34*/ 	.byte	0x03, 0x19
        /*0b36*/ 	.short	0x0800


	//----- nvinfo : EIATTR_PARAM_CBANK
	.align		4
        /*0b38*/ 	.byte	0x04, 0x0a
        /*0b3a*/ 	.short	(.L_57 - .L_56)
	.align		4
.L_56:
        /*0b3c*/ 	.word	index@(.nv.constant0._ZN7cutlass13device_kernelINS_4gemm6kernel13GemmUniversalIN4cute5tupleIJiiiiEEENS1_10collective13CollectiveMmaINS1_35MainloopSm100TmaUmmaWarpSpecializedILi7ELi2ELi2ENS5_IJNS4_1CILi1EEESB_SB_EEEEENS5_IJNSA_ILi128EEENSA_ILi176EEENSA_ILi32EEEEEENS_6half_tENS5_IJlSB_lEEESI_SJ_NS4_8TiledMMAINS4_8MMA_AtomIJNS4_20SM100_MMA_F16BF16_SSISI_SI_fLi128ELi176ELNS4_4UMMA5MajorE0ELSO_0ELNSN_7ScaleInE0ELSP_0EEEEEENS4_6LayoutISC_NS5_IJNSA_ILi0EEEST_ST_EEEEENS5_IJNS4_10UnderscoreESW_SW_EEEEENS4_13SM90_TMA_LOADENS4_14ComposedLayoutINS4_7SwizzleILi2ELi4ELi3EEENS4_18smem_ptr_flag_bitsILi16EEENSS_INS5_IJNSA_ILi8EEESG_EEENS5_IJSG_SB_EEEEEEEvNS4_8identityESZ_S19_vS1A_EENS_8epilogue10collective18CollectiveEpilogueINS1C_23Sm100TmaWarpSpecializedILi2ELi1ELi176ELb1ELb0EEEJSH_NS5_IJNSS_ISE_SB_EENSS_ISF_SB_EEEEESI_SJ_SI_SJ_NS1C_6fusion15FusionCallbacksIS1G_NS1K_17LinearCombinationISI_fSI_fLNS_15FloatRoundStyleE2EEESH_S1J_JEEENS4_5SM1004TMEM4LOAD26SM100_TMEM_LOAD_32dp32b16xESZ_NS10_INS11_ILi1ELi4ELi3EEES14_NSS_INS5_IJS15_NSA_ILi16EEEEEENS5_IJS1V_SB_EEEEEEENS4_39AutoVectorizingCopyWithAssumedAlignmentILi128EEENS4_14SM90_TMA_STOREES1Z_S21_S21_EEEvvEEEEvNT_6ParamsE)
        /*0b40*/ 	.short	0x0380
        /*0b42*/ 	.short	0x0800


	//----- nvinfo : EIATTR_SW_WAR
	.align		4
.L_57:
        /*0b44*/ 	.byte	0x04, 0x36
        /*0b46*/ 	.short	(.L_59 - .L_58)
.L_58:
        /*0b48*/ 	.word	0x00000008
.L_59:


//--------------------- .nv.callgraph             --------------------------
	.section	.nv.callgraph,"",@"SHT_CUDA_CALLGRAPH"
	.align	4
	.sectionentsize	8
	.align		4
        /*0000*/ 	.word	0x00000000
	.align		4
        /*0004*/ 	.word	0xffffffff
	.align		4
        /*0008*/ 	.word	index@(_ZN7cutlass13device_kernelINS_4gemm6kernel13GemmUniversalIN4cute5tupleIJiiiiEEENS1_10collective13CollectiveMmaINS1_35MainloopSm100TmaUmmaWarpSpecializedILi7ELi2ELi2ENS5_IJNS4_1CILi1EEESB_SB_EEEEENS5_IJNSA_ILi128EEENSA_ILi176EEENSA_ILi32EEEEEENS_6half_tENS5_IJlSB_lEEESI_SJ_NS4_8TiledMMAINS4_8MMA_AtomIJNS4_20SM100_MMA_F16BF16_SSISI_SI_fLi128ELi176ELNS4_4UMMA5MajorE0ELSO_0ELNSN_7ScaleInE0ELSP_0EEEEEENS4_6LayoutISC_NS5_IJNSA_ILi0EEEST_ST_EEEEENS5_IJNS4_10UnderscoreESW_SW_EEEEENS4_13SM90_TMA_LOADENS4_14ComposedLayoutINS4_7SwizzleILi2ELi4ELi3EEENS4_18smem_ptr_flag_bitsILi16EEENSS_INS5_IJNSA_ILi8EEESG_EEENS5_IJSG_SB_EEEEEEEvNS4_8identityESZ_S19_vS1A_EENS_8epilogue10collective18CollectiveEpilogueINS1C_23Sm100TmaWarpSpecializedILi2ELi1ELi176ELb1ELb0EEEJSH_NS5_IJNSS_ISE_SB_EENSS_ISF_SB_EEEEESI_SJ_SI_SJ_NS1C_6fusion15FusionCallbacksIS1G_NS1K_17LinearCombinationISI_fSI_fLNS_15FloatRoundStyleE2EEESH_S1J_JEEENS4_5SM1004TMEM4LOAD26SM100_TMEM_LOAD_32dp32b16xESZ_NS10_INS11_ILi1ELi4ELi3EEES14_NSS_INS5_IJS15_NSA_ILi16EEEEEENS5_IJS1V_SB_EEEEEEENS4_39AutoVectorizingCopyWithAssumedAlignmentILi128EEENS4_14SM90_TMA_STOREES1Z_S21_S21_EEEvvEEEEvNT_6ParamsE)
	.align		4
        /*000c*/ 	.word	index@(__assertfail)
	.align		4
        /*0010*/ 	.word	0x00000000
	.align		4
        /*0014*/ 	.word	0xfffffffe
	.align		4
        /*0018*/ 	.word	0x00000000
	.align		4
        /*001c*/ 	.word	0xfffffffd
	.align		4
        /*0020*/ 	.word	0x00000000
	.align		4
        /*0024*/ 	.word	0xfffffffc


//--------------------- .nv.constant4             --------------------------
	.section	.nv.constant4,"a",@progbits
	.align	8
	.align		8
.nv.constant4:
        /*0000*/ 	.dword	__assertfail
	.align		8
        /*0008*/ 	.dword	__unnamed_1
	.align		8
        /*0010*/ 	.dword	__unnamed_2
	.align		8
        /*0018*/ 	.dword	_ZN40_INTERNAL_86def93e_4_k_cu_bdcf2a14_214024cuda3std3__45__cpo5beginE
	.align		8
        /*0020*/ 	.dword	_ZN40_INTERNAL_86def93e_4_k_cu_bdcf2a14_214024cuda3std3__45__cpo3endE
	.align		8
        /*0028*/ 	.dword	_ZN40_INTERNAL_86def93e_4_k_cu_bdcf2a14_214024cuda3std3__45__cpo6cbeginE
	.align		8
        /*0030*/ 	.dword	_ZN40_INTERNAL_86def93e_4_k_cu_bdcf2a14_214024cuda3std3__45__cpo4cendE
	.align		8
        /*0038*/ 	.dword	_ZN40_INTERNAL_86def93e_4_k_cu_bdcf2a14_214024cuda3std3__442_GLOBAL__N__86def93e_4_k_cu_bdcf2a14_214026ignoreE
	.align		8
        /*0040*/ 	.dword	_ZN40_INTERNAL_86def93e_4_k_cu_bdcf2a14_214024cuda3std3__419piecewise_constructE
	.align		8
        /*0048*/ 	.dword	_ZN40_INTERNAL_86def93e_4_k_cu_bdcf2a14_214024cuda3std3__48in_placeE
	.align		8
        /*0050*/ 	.dword	_ZN40_INTERNAL_86def93e_4_k_cu_bdcf2a14_214024cuda3std6ranges3__45__cpo4swapE
	.align		8
        /*0058*/ 	.dword	_ZN40_INTERNAL_86def93e_4_k_cu_bdcf2a14_214024cuda3std6ranges3__45__cpo9iter_moveE
	.align		8
        /*0060*/ 	.dword	_ZN40_INTERNAL_86def93e_4_k_cu_bdcf2a14_214024cute7productE
	.align		8
        /*0068*/ 	.dword	_ZN40_INTERNAL_86def93e_4_k_cu_bdcf2a14_214024cute1_E
	.align		8
        /*0070*/ 	.dword	$str$25
	.align		8
        /*0078*/ 	.dword	$str$26
	.align		8
        /*0080*/ 	.dword	$str$27
	.align		8
        /*0088*/ 	.dword	$str$28


//--------------------- .text._ZN7cutlass13device_kernelINS_4gemm6kernel13GemmUniversalIN4cute5tupleIJiiiiEEENS1_10collective13CollectiveMmaINS1_35MainloopSm100TmaUmmaWarpSpecializedILi7ELi2ELi2ENS5_IJNS4_1CILi1EEESB_SB_EEEEENS5_IJNSA_ILi128EEENSA_ILi176EEENSA_ILi32EEEEEENS_6half_tENS5_IJlSB_lEEESI_SJ_NS4_8TiledMMAINS4_8MMA_AtomIJNS4_20SM100_MMA_F16BF16_SSISI_SI_fLi128ELi176ELNS4_4UMMA5MajorE0ELSO_0ELNSN_7ScaleInE0ELSP_0EEEEEENS4_6LayoutISC_NS5_IJNSA_ILi0EEEST_ST_EEEEENS5_IJNS4_10UnderscoreESW_SW_EEEEENS4_13SM90_TMA_LOADENS4_14ComposedLayoutINS4_7SwizzleILi2ELi4ELi3EEENS4_18smem_ptr_flag_bitsILi16EEENSS_INS5_IJNSA_ILi8EEESG_EEENS5_IJSG_SB_EEEEEEEvNS4_8identityESZ_S19_vS1A_EENS_8epilogue10collective18CollectiveEpilogueINS1C_23Sm100TmaWarpSpecializedILi2ELi1ELi176ELb1ELb0EEEJSH_NS5_IJNSS_ISE_SB_EENSS_ISF_SB_EEEEESI_SJ_SI_SJ_NS1C_6fusion15FusionCallbacksIS1G_NS1K_17LinearCombinationISI_fSI_fLNS_15FloatRoundStyleE2EEESH_S1J_JEEENS4_5SM1004TMEM4LOAD26SM100_TMEM_LOAD_32dp32b16xESZ_NS10_INS11_ILi1ELi4ELi3EEES14_NSS_INS5_IJS15_NSA_ILi16EEEEEENS5_IJS1V_SB_EEEEEEENS4_39AutoVectorizingCopyWithAssumedAlignmentILi128EEENS4_14SM90_TMA_STOREES1Z_S21_S21_EEEvvEEEEvNT_6ParamsE --------------------------
	.section	.text._ZN7cutlass13device_kernelINS_4gemm6kernel13GemmUniversalIN4cute5tupleIJiiiiEEENS1_10collective13CollectiveMmaINS1_35MainloopSm100TmaUmmaWarpSpecializedILi7ELi2ELi2ENS5_IJNS4_1CILi1EEESB_SB_EEEEENS5_IJNSA_ILi128EEENSA_ILi176EEENSA_ILi32EEEEEENS_6half_tENS5_IJlSB_lEEESI_SJ_NS4_8TiledMMAINS4_8MMA_AtomIJNS4_20SM100_MMA_F16BF16_SSISI_SI_fLi128ELi176ELNS4_4UMMA5MajorE0ELSO_0ELNSN_7ScaleInE0ELSP_0EEEEEENS4_6LayoutISC_NS5_IJNSA_ILi0EEEST_ST_EEEEENS5_IJNS4_10UnderscoreESW_SW_EEEEENS4_13SM90_TMA_LOADENS4_14ComposedLayoutINS4_7SwizzleILi2ELi4ELi3EEENS4_18smem_ptr_flag_bitsILi16EEENSS_INS5_IJNSA_ILi8EEESG_EEENS5_IJSG_SB_EEEEEEEvNS4_8identityESZ_S19_vS1A_EENS_8epilogue10collective18CollectiveEpilogueINS1C_23Sm100TmaWarpSpecializedILi2ELi1ELi176ELb1ELb0EEEJSH_NS5_IJNSS_ISE_SB_EENSS_ISF_SB_EEEEESI_SJ_SI_SJ_NS1C_6fusion15FusionCallbacksIS1G_NS1K_17LinearCombinationISI_fSI_fLNS_15FloatRoundStyleE2EEESH_S1J_JEEENS4_5SM1004TMEM4LOAD26SM100_TMEM_LOAD_32dp32b16xESZ_NS10_INS11_ILi1ELi4ELi3EEES14_NSS_INS5_IJS15_NSA_ILi16EEEEEENS5_IJS1V_SB_EEEEEEENS4_39AutoVectorizingCopyWithAssumedAlignmentILi128EEENS4_14SM90_TMA_STOREES1Z_S21_S21_EEEvvEEEEvNT_6ParamsE,"ax",@progbits
	.align	128
.text._ZN7cutlass13device_kernelINS_4gemm6kernel13GemmUniversalIN4cute5tupleIJiiiiEEENS1_10collective13CollectiveMmaINS1_35MainloopSm100TmaUmmaWarpSpecializedILi7ELi2ELi2ENS5_IJNS4_1CILi1EEESB_SB_EEEEENS5_IJNSA_ILi128EEENSA_ILi176EEENSA_ILi32EEEEEENS_6half_tENS5_IJlSB_lEEESI_SJ_NS4_8TiledMMAINS4_8MMA_AtomIJNS4_20SM100_MMA_F16BF16_SSISI_SI_fLi128ELi176ELNS4_4UMMA5MajorE0ELSO_0ELNSN_7ScaleInE0ELSP_0EEEEEENS4_6LayoutISC_NS5_IJNSA_ILi0EEEST_ST_EEEEENS5_IJNS4_10UnderscoreESW_SW_EEEEENS4_13SM90_TMA_LOADENS4_14ComposedLayoutINS4_7SwizzleILi2ELi4ELi3EEENS4_18smem_ptr_flag_bitsILi16EEENSS_INS5_IJNSA_ILi8EEESG_EEENS5_IJSG_SB_EEEEEEEvNS4_8identityESZ_S19_vS1A_EENS_8epilogue10collective18CollectiveEpilogueINS1C_23Sm100TmaWarpSpecializedILi2ELi1ELi176ELb1ELb0EEEJSH_NS5_IJNSS_ISE_SB_EENSS_ISF_SB_EEEEESI_SJ_SI_SJ_NS1C_6fusion15FusionCallbacksIS1G_NS1K_17LinearCombinationISI_fSI_fLNS_15FloatRoundStyleE2EEESH_S1J_JEEENS4_5SM1004TMEM4LOAD26SM100_TMEM_LOAD_32dp32b16xESZ_NS10_INS11_ILi1ELi4ELi3EEES14_NSS_INS5_IJS15_NSA_ILi16EEEEEENS5_IJS1V_SB_EEEEEEENS4_39AutoVectorizingCopyWithAssumedAlignmentILi128EEENS4_14SM90_TMA_STOREES1Z_S21_S21_EEEvvEEEEvNT_6ParamsE:
        .type           _ZN7cutlass13device_kernelINS_4gemm6kernel13GemmUniversalIN4cute5tupleIJiiiiEEENS1_10collective13CollectiveMmaINS1_35MainloopSm100TmaUmmaWarpSpecializedILi7ELi2ELi2ENS5_IJNS4_1CILi1EEESB_SB_EEEEENS5_IJNSA_ILi128EEENSA_ILi176EEENSA_ILi32EEEEEENS_6half_tENS5_IJlSB_lEEESI_SJ_NS4_8TiledMMAINS4_8MMA_AtomIJNS4_20SM100_MMA_F16BF16_SSISI_SI_fLi128ELi176ELNS4_4UMMA5MajorE0ELSO_0ELNSN_7ScaleInE0ELSP_0EEEEEENS4_6LayoutISC_NS5_IJNSA_ILi0EEEST_ST_EEEEENS5_IJNS4_10UnderscoreESW_SW_EEEEENS4_13SM90_TMA_LOADENS4_14ComposedLayoutINS4_7SwizzleILi2ELi4ELi3EEENS4_18smem_ptr_flag_bitsILi16EEENSS_INS5_IJNSA_ILi8EEESG_EEENS5_IJSG_SB_EEEEEEEvNS4_8identityESZ_S19_vS1A_EENS_8epilogue10collective18CollectiveEpilogueINS1C_23Sm100TmaWarpSpecializedILi2ELi1ELi176ELb1ELb0EEEJSH_NS5_IJNSS_ISE_SB_EENSS_ISF_SB_EEEEESI_SJ_SI_SJ_NS1C_6fusion15FusionCallbacksIS1G_NS1K_17LinearCombinationISI_fSI_fLNS_15FloatRoundStyleE2EEESH_S1J_JEEENS4_5SM1004TMEM4LOAD26SM100_TMEM_LOAD_32dp32b16xESZ_NS10_INS11_ILi1ELi4ELi3EEES14_NSS_INS5_IJS15_NSA_ILi16EEEEEENS5_IJS1V_SB_EEEEEEENS4_39AutoVectorizingCopyWithAssumedAlignmentILi128EEENS4_14SM90_TMA_STOREES1Z_S21_S21_EEEvvEEEEvNT_6ParamsE,@function
        .size           _ZN7cutlass13device_kernelINS_4gemm6kernel13GemmUniversalIN4cute5tupleIJiiiiEEENS1_10collective13CollectiveMmaINS1_35MainloopSm100TmaUmmaWarpSpecializedILi7ELi2ELi2ENS5_IJNS4_1CILi1EEESB_SB_EEEEENS5_IJNSA_ILi128EEENSA_ILi176EEENSA_ILi32EEEEEENS_6half_tENS5_IJlSB_lEEESI_SJ_NS4_8TiledMMAINS4_8MMA_AtomIJNS4_20SM100_MMA_F16BF16_SSISI_SI_fLi128ELi176ELNS4_4UMMA5MajorE0ELSO_0ELNSN_7ScaleInE0ELSP_0EEEEEENS4_6LayoutISC_NS5_IJNSA_ILi0EEEST_ST_EEEEENS5_IJNS4_10UnderscoreESW_SW_EEEEENS4_13SM90_TMA_LOADENS4_14ComposedLayoutINS4_7SwizzleILi2ELi4ELi3EEENS4_18smem_ptr_flag_bitsILi16EEENSS_INS5_IJNSA_ILi8EEESG_EEENS5_IJSG_SB_EEEEEEEvNS4_8identityESZ_S19_vS1A_EENS_8epilogue10collective18CollectiveEpilogueINS1C_23Sm100TmaWarpSpecializedILi2ELi1ELi176ELb1ELb0EEEJSH_NS5_IJNSS_ISE_SB_EENSS_ISF_SB_EEEEESI_SJ_SI_SJ_NS1C_6fusion15FusionCallbacksIS1G_NS1K_17LinearCombinationISI_fSI_fLNS_15FloatRoundStyleE2EEESH_S1J_JEEENS4_5SM1004TMEM4LOAD26SM100_TMEM_LOAD_32dp32b16xESZ_NS10_INS11_ILi1ELi4ELi3EEES14_NSS_INS5_IJS15_NSA_ILi16EEEEEENS5_IJS1V_SB_EEEEEEENS4_39AutoVectorizingCopyWithAssumedAlignmentILi128EEENS4_14SM90_TMA_STOREES1Z_S21_S21_EEEvvEEEEvNT_6ParamsE,(.L_x_151 - _ZN7cutlass13device_kernelINS_4gemm6kernel13GemmUniversalIN4cute5tupleIJiiiiEEENS1_10collective13CollectiveMmaINS1_35MainloopSm100TmaUmmaWarpSpecializedILi7ELi2ELi2ENS5_IJNS4_1CILi1EEESB_SB_EEEEENS5_IJNSA_ILi128EEENSA_ILi176EEENSA_ILi32EEEEEENS_6half_tENS5_IJlSB_lEEESI_SJ_NS4_8TiledMMAINS4_8MMA_AtomIJNS4_20SM100_MMA_F16BF16_SSISI_SI_fLi128ELi176ELNS4_4UMMA5MajorE0ELSO_0ELNSN_7ScaleInE0ELSP_0EEEEEENS4_6LayoutISC_NS5_IJNSA_ILi0EEEST_ST_EEEEENS5_IJNS4_10UnderscoreESW_SW_EEEEENS4_13SM90_TMA_LOADENS4_14ComposedLayoutINS4_7SwizzleILi2ELi4ELi3EEENS4_18smem_ptr_flag_bitsILi16EEENSS_INS5_IJNSA_ILi8EEESG_EEENS5_IJSG_SB_EEEEEEEvNS4_8identityESZ_S19_vS1A_EENS_8epilogue10collective18CollectiveEpilogueINS1C_23Sm100TmaWarpSpecializedILi2ELi1ELi176ELb1ELb0EEEJSH_NS5_IJNSS_ISE_SB_EENSS_ISF_SB_EEEEESI_SJ_SI_SJ_NS1C_6fusion15FusionCallbacksIS1G_NS1K_17LinearCombinationISI_fSI_fLNS_15FloatRoundStyleE2EEESH_S1J_JEEENS4_5SM1004TMEM4LOAD26SM100_TMEM_LOAD_32dp32b16xESZ_NS10_INS11_ILi1ELi4ELi3EEES14_NSS_INS5_IJS15_NSA_ILi16EEEEEENS5_IJS1V_SB_EEEEEEENS4_39AutoVectorizingCopyWithAssumedAlignmentILi128EEENS4_14SM90_TMA_STOREES1Z_S21_S21_EEEvvEEEEvNT_6ParamsE)
        .other          _ZN7cutlass13device_kernelINS_4gemm6kernel13GemmUniversalIN4cute5tupleIJiiiiEEENS1_10collective13CollectiveMmaINS1_35MainloopSm100TmaUmmaWarpSpecializedILi7ELi2ELi2ENS5_IJNS4_1CILi1EEESB_SB_EEEEENS5_IJNSA_ILi128EEENSA_ILi176EEENSA_ILi32EEEEEENS_6half_tENS5_IJlSB_lEEESI_SJ_NS4_8TiledMMAINS4_8MMA_AtomIJNS4_20SM100_MMA_F16BF16_SSISI_SI_fLi128ELi176ELNS4_4UMMA5MajorE0ELSO_0ELNSN_7ScaleInE0ELSP_0EEEEEENS4_6LayoutISC_NS5_IJNSA_ILi0EEEST_ST_EEEEENS5_IJNS4_10UnderscoreESW_SW_EEEEENS4_13SM90_TMA_LOADENS4_14ComposedLayoutINS4_7SwizzleILi2ELi4ELi3EEENS4_18smem_ptr_flag_bitsILi16EEENSS_INS5_IJNSA_ILi8EEESG_EEENS5_IJSG_SB_EEEEEEEvNS4_8identityESZ_S19_vS1A_EENS_8epilogue10collective18CollectiveEpilogueINS1C_23Sm100TmaWarpSpecializedILi2ELi1ELi176ELb1ELb0EEEJSH_NS5_IJNSS_ISE_SB_EENSS_ISF_SB_EEEEESI_SJ_SI_SJ_NS1C_6fusion15FusionCallbacksIS1G_NS1K_17LinearCombinationISI_fSI_fLNS_15FloatRoundStyleE2EEESH_S1J_JEEENS4_5SM1004TMEM4LOAD26SM100_TMEM_LOAD_32dp32b16xESZ_NS10_INS11_ILi1ELi4ELi3EEES14_NSS_INS5_IJS15_NSA_ILi16EEEEEENS5_IJS1V_SB_EEEEEEENS4_39AutoVectorizingCopyWithAssumedAlignmentILi128EEENS4_14SM90_TMA_STOREES1Z_S21_S21_EEEvvEEEEvNT_6ParamsE,@"STO_CUDA_ENTRY STV_DEFAULT"
_ZN7cutlass13device_kernelINS_4gemm6kernel13GemmUniversalIN4cute5tupleIJiiiiEEENS1_10collective13CollectiveMmaINS1_35MainloopSm100TmaUmmaWarpSpecializedILi7ELi2ELi2ENS5_IJNS4_1CILi1EEESB_SB_EEEEENS5_IJNSA_ILi128EEENSA_ILi176EEENSA_ILi32EEEEEENS_6half_tENS5_IJlSB_lEEESI_SJ_NS4_8TiledMMAINS4_8MMA_AtomIJNS4_20SM100_MMA_F16BF16_SSISI_SI_fLi128ELi176ELNS4_4UMMA5MajorE0ELSO_0ELNSN_7ScaleInE0ELSP_0EEEEEENS4_6LayoutISC_NS5_IJNSA_ILi0EEEST_ST_EEEEENS5_IJNS4_10UnderscoreESW_SW_EEEEENS4_13SM90_TMA_LOADENS4_14ComposedLayoutINS4_7SwizzleILi2ELi4ELi3EEENS4_18smem_ptr_flag_bitsILi16EEENSS_INS5_IJNSA_ILi8EEESG_EEENS5_IJSG_SB_EEEEEEEvNS4_8identityESZ_S19_vS1A_EENS_8epilogue10collective18CollectiveEpilogueINS1C_23Sm100TmaWarpSpecializedILi2ELi1ELi176ELb1ELb0EEEJSH_NS5_IJNSS_ISE_SB_EENSS_ISF_SB_EEEEESI_SJ_SI_SJ_NS1C_6fusion15FusionCallbacksIS1G_NS1K_17LinearCombinationISI_fSI_fLNS_15FloatRoundStyleE2EEESH_S1J_JEEENS4_5SM1004TMEM4LOAD26SM100_TMEM_LOAD_32dp32b16xESZ_NS10_INS11_ILi1ELi4ELi3EEES14_NSS_INS5_IJS15_NSA_ILi16EEEEEENS5_IJS1V_SB_EEEEEEENS4_39AutoVectorizingCopyWithAssumedAlignmentILi128EEENS4_14SM90_TMA_STOREES1Z_S21_S21_EEEvvEEEEvNT_6ParamsE:
[----:B------:R-:W1:Y:S01]  /*0000*/  LDC R1, c[0x0][0x37c] ;  /* 0x0000df00ff017b82 */ /* 0x000e620000000800 */
[----:B------:R-:W2:Y:S01]  /*0010*/  S2R R6, SR_TID.X ;  /* 0x0000000000067919 */ /* 0x000ea20000002100 */
[----:B------:R-:W3:Y:S01]  /*0020*/  LDCU.64 UR4, c[0x0][0x890] ;  /* 0x00011200ff0477ac */ /* 0x000ee20008000a00 */
[----:B-1----:R-:W-:Y:S01]  /*0030*/  VIADD R1, R1, 0xffffff78 ;  /* 0xffffff7801017836 */ /* 0x002fe20000000000 */
[----:B------:R-:W-:Y:S01]  /*0040*/  ELECT P3, URZ, PT ;  /* 0x0000000000ff782f */ /* 0x000fe20003860000 */
[----:B------:R-:W1:Y:S01]  /*0050*/  LDCU.64 UR54, c[0x0][0x358] ;  /* 0x00006b00ff3677ac */ /* 0x000e620008000a00 */
[----:B---3--:R-:W-:-:S04]  /*0060*/  UISETP.NE.U32.AND UP0, UPT, UR4, URZ, UPT ;  /* 0x000000ff0400728c */ /* 0x008fc8000bf05070 */
[----:B------:R-:W-:Y:S01]  /*0070*/  UISETP.NE.AND.EX UP0, UPT, UR5, URZ, UPT, UP0 ;  /* 0x000000ff0500728c */ /* 0x000fe2000bf05300 */
[----:B--2---:R-:W-:-:S05]  /*0080*/  SHF.R.U32.HI R2, RZ, 0x5, R6 ;  /* 0x00000005ff027819 */ /* 0x004fca0000011606 */
[----:B------:R-:W2:Y:S02]  /*0090*/  SHFL.IDX PT, R0, R2, RZ, 0x1f ;  /* 0x00001fff02007589 */ /* 0x000ea400000e0000 */
[----:B--2---:R-:W-:Y:S02]  /*00a0*/  R2UR UR12, R0 ;  /* 0x00000000000c72ca */ /* 0x004fe400000e0000 */
[----:B------:R-:W-:-:S05]  /*00b0*/  PRMT R0, RZ, 0x7610, R0 ;  /* 0x00007610ff007816 */ /* 0x000fca0000000000 */
[----:B------:R2:W-:Y:S01]  /*00c0*/  STL.S16 [R1+0x60], R0 ;  /* 0x0000600001007387 */ /* 0x0005e20000100600 */
[----:B-1----:R-:W-:Y:S07]  /*00d0*/  BRA.U UP0, `(.L_x_0) ;  /* 0x0000000100347547 */ /* 0x002fee000b800000 */
[----:B------:R-:W1:Y:S02]  /*00e0*/  LDCU.64 UR6, c[0x0][0x888] ;  /* 0x00011100ff0677ac */ /* 0x000e640008000a00 */
[----:B-1----:R-:W-:-:S04]  /*00f0*/  UISETP.NE.U32.AND UP0, UPT, UR6, URZ, UPT ;  /* 0x000000ff0600728c */ /* 0x002fc8000bf05070 */
[----:B------:R-:W-:-:S09]  /*0100*/  UISETP.NE.AND.EX UP0, UPT, UR7, URZ, UPT, UP0 ;  /* 0x000000ff0700728c */ /* 0x000fd2000bf05300 */
[----:B------:R-:W-:Y:S05]  /*0110*/  BRA.U !UP0, `(.L_x_1) ;  /* 0x0000000108147547 */ /* 0x000fea000b800000 */
[----:B------:R-:W1:Y:S02]  /*0120*/  LDC.64 R4, c[0x0][0x888] ;  /* 0x00022200ff047b82 */ /* 0x000e640000000a00 */
[----:B-1----:R1:W5:Y:S01]  /*0130*/  LDG.E R185, desc[UR54][R4.64] ;  /* 0x0000003604b97981 */ /* 0x002362000c1e1900 */
[----:B--2---:R-:W-:-:S05]  /*0140*/  HFMA2 R0, -RZ, RZ, 0, 5.9604644775390625e-08 ;  /* 0x00000001ff007431 */ /* 0x004fca00000001ff */
[----:B------:R1:W-:Y:S01]  /*0150*/  STL.S16 [R1+0x60], R0 ;  /* 0x0000600001007387 */ /* 0x0003e20000100600 */
[----:B------:R-:W-:Y:S05]  /*0160*/  BRA `(.L_x_0) ;  /* 0x0000000000107947 */ /* 0x000fea0003800000 */
.L_x_1:
[----:B--2---:R-:W-:Y:S01]  /*0170*/  HFMA2 R0, -RZ, RZ, 0, 5.9604644775390625e-08 ;  /* 0x00000001ff007431 */ /* 0x004fe200000001ff */
[----:B------:R-:W1:Y:S04]  /*0180*/  LDCU UR6, c[0x0][0x880] ;  /* 0x00011000ff0677ac */ /* 0x000e680008000800 */
[----:B------:R3:W-:Y:S01]  /*0190*/  STL.S16 [R1+0x60], R0 ;  /* 0x0000600001007387 */ /* 0x0007e20000100600 */
[----:B-1----:R-:W-:-:S07]  /*01a0*/  MOV R185, UR6 ;  /* 0x0000000600b97c02 */ /* 0x002fce0008000f00 */
.L_x_0:
[----:B------:R-:W4:Y:S02]  /*01b0*/  LDCU.64 UR6, c[0x0][0x8b0] ;  /* 0x00011600ff0677ac */ /* 0x000f240008000a00 */
[----:B----4-:R-:W-:-:S04]  /*01c0*/  UISETP.NE.U32.AND UP0, UPT, UR6, URZ, UPT ;  /* 0x000000ff0600728c */ /* 0x010fc8000bf05070 */
[----:B------:R-:W-:-:S09]  /*01d0*/  UISETP.NE.AND.EX UP0, UPT, UR7, URZ, UPT, UP0 ;  /* 0x000000ff0700728c */ /* 0x000fd2000bf05300 */
[----:B------:R-:W-:Y:S05]  /*01e0*/  BRA.U UP0, `(.L_x_2) ;  /* 0x0000000100247547 */ /* 0x000fea000b800000 */
[----:B------:R-:W4:Y:S02]  /*01f0*/  LDCU.64 UR6, c[0x0][0x8a8] ;  /* 0x00011500ff0677ac */ /* 0x000f240008000a00 */
[----:B----4-:R-:W-:-:S04]  /*0200*/  UISETP.NE.U32.AND UP0, UPT, UR6, URZ, UPT ;  /* 0x000000ff0600728c */ /* 0x010fc8000bf05070 */
[----:B------:R-:W-:-:S09]  /*0210*/  UISETP.NE.AND.EX UP0, UPT, UR7, URZ, UPT, UP0 ;  /* 0x000000ff0700728c */ /* 0x000fd2000bf05300 */
[----:B------:R-:W-:Y:S05]  /*0220*/  BRA.U !UP0, `(.L_x_3) ;  /* 0x00000001080c7547 */ /* 0x000fea000b800000 */
[----:B-1----:R-:W1:Y:S02]  /*0230*/  LDC.64 R4, c[0x0][0x8a8] ;  /* 0x00022a00ff047b82 */ /* 0x002e640000000a00 */
[----:B-1----:R4:W5:Y:S01]  /*0240*/  LDG.E R184, desc[UR54][R4.64] ;  /* 0x0000003604b87981 */ /* 0x002962000c1e1900 */
[----:B------:R-:W-:Y:S05]  /*0250*/  BRA `(.L_x_2) ;  /* 0x0000000000087947 */ /* 0x000fea0003800000 */
.L_x_3:
[----:B------:R-:W4:Y:S02]  /*0260*/  LDCU UR6, c[0x0][0x8a0] ;  /* 0x00011400ff0677ac */ /* 0x000f240008000800 */
[----:B----4-:R-:W-:Y:S02]  /*0270*/  MOV R184, UR6 ;  /* 0x0000000600b87c02 */ /* 0x010fe40008000f00 */
.L_x_2:
[----:B-1--4-:R-:W-:Y:S01]  /*0280*/  IMAD.U32 R4, RZ, RZ, UR12 ;  /* 0x0000000cff047e24 */ /* 0x012fe2000f8e00ff */
[----:B------:R-:W-:Y:S04]  /*0290*/  BSSY.RECONVERGENT B0, `(.L_x_4) ;  /* 0x000000c000007945 */ /* 0x000fe80003800200 */
[C---:B------:R-:W-:Y:S02]  /*02a0*/  ISETP.NE.OR P1, PT, R4.reuse, 0x1, !P3 ;  /* 0x000000010400780c */ /* 0x040fe40005f25670 */
[----:B------:R-:W-:-:S11]  /*02b0*/  ISETP.NE.OR P0, PT, R4, 0x3, !P3 ;  /* 0x000000030400780c */ /* 0x000fd60005f05670 */
[----:B------:R-:W-:Y:S05]  /*02c0*/  @P1 BRA `(.L_x_5) ;  /* 0x0000000000201947 */ /* 0x000fea0003800000 */
[----:B------:R-:W1:Y:S02]  /*02d0*/  LDCU.64 UR6, c[0x0][0x348] ;  /* 0x00006900ff0677ac */ /* 0x000e640008000a00 */
[----:B-1----:R-:W-:Y:S02]  /*02e0*/  UIADD3 UR8, UP1, UPT, UR6, 0x80, URZ ;  /* 0x0000008006087890 */ /* 0x002fe4000ff3e0ff */
[----:B------:R-:W-:Y:S02]  /*02f0*/  UIADD3 UR6, UP0, UPT, UR6, 0x180, URZ ;  /* 0x0000018006067890 */ /* 0x000fe4000ff1e0ff */
[----:B------:R-:W-:Y:S02]  /*0300*/  UIADD3.X UR9, UPT, UPT, URZ, UR7, URZ, UP1, !UPT ;  /* 0x00000007ff097290 */ /* 0x000fe40008ffe4ff */
[----:B------:R-:W-:-:S07]  /*0310*/  UIADD3.X UR7, UPT, UPT, URZ, UR7, URZ, UP0, !UPT ;  /* 0x00000007ff077290 */ /* 0x000fce00087fe4ff */
[----:B------:R1:W-:Y:S02]  /*0320*/  UTMACCTL.PF [UR8] ;  /* 0x00000000080079b9 */ /* 0x0003e40008040000 */
[----:B------:R1:W-:Y:S02]  /*0330*/  UTMACCTL.PF [UR6] ;  /* 0x00000000060079b9 */ /* 0x0003e40008040000 */
[----:B-1----:R-:W-:Y:S01]  /*0340*/  NOP ;  /* 0x0000000000007918 */ /* 0x002fe20000000000 */
.L_x_5:
[----:B------:R-:W-:Y:S05]  /*0350*/  BSYNC.RECONVERGENT B0 ;  /* 0x0000000000007941 */ /* 0x000fea0003800200 */
.L_x_4:
[----:B------:R-:W-:Y:S04]  /*0360*/  BSSY.RECONVERGENT B0, `(.L_x_6) ;  /* 0x000000a000007945 */ /* 0x000fe80003800200 */
        /* <DEDUP_REMOVED lines=9> */
.L_x_7:
[----:B------:R-:W-:Y:S05]  /*0400*/  BSYNC.RECONVERGENT B0 ;  /* 0x0000000000007941 */ /* 0x000fea0003800200 */
.L_x_6:
[----:B------:R-:W1:Y:S01]  /*0410*/  LDCU.64 UR6, c[0x0][0x888] ;  /* 0x00011100ff0677ac */ /* 0x000e620008000a00 */
[----:B------:R-:W-:Y:S02]  /*0420*/  UISETP.EQ.U32.AND UP1, UPT, UR4, URZ, UPT ;  /* 0x000000ff0400728c */ /* 0x000fe4000bf22070 */
[----:B------:R-:W-:Y:S02]  /*0430*/  UPLOP3.LUT UP3, UPT, UPT, UPT, UPT, 0x80, 0x8 ;  /* 0x000000000008789c */ /* 0x000fe40003f6f070 */
[----:B-1----:R-:W-:-:S04]  /*0440*/  UISETP.NE.U32.AND UP0, UPT, UR6, URZ, UPT ;  /* 0x000000ff0600728c */ /* 0x002fc8000bf05070 */
[----:B------:R-:W-:-:S04]  /*0450*/  UISETP.NE.AND.EX UP2, UPT, UR7, URZ, UPT, UP0 ;  /* 0x000000ff0700728c */ /* 0x000fc8000bf45300 */
[----:B------:R-:W-:-:S04]  /*0460*/  UISETP.EQ.OR.EX UP4, UPT, UR5, URZ, !UP2, UP1 ;  /* 0x000000ff0500728c */ /* 0x000fc8000d782710 */
[----:B------:R-:W-:-:S05]  /*0470*/  UP2UR UR57, UPR, URZ, 0x10 ;  /* 0x00000010ff397883 */ /* 0x000fca0008000000 */
[----:B------:R-:W-:Y:S07]  /*0480*/  BRA.U !UP4, `(.L_x_8) ;  /* 0x000000010c207547 */ /* 0x000fee000b800000 */
[----:B------:R-:W-:Y:S01]  /*0490*/  UISETP.NE.U32.AND UP1, UPT, UR4, URZ, UPT ;  /* 0x000000ff0400728c */ /* 0x000fe2000bf25070 */
[----:B-----5:R-:W-:Y:S01]  /*04a0*/  FSETP.NEU.AND P0, PT, R185, RZ, PT ;  /* 0x000000ffb900720b */ /* 0x020fe20003f0d000 */
[----:B------:R-:W-:Y:S02]  /*04b0*/  USEL UR4, URZ, 0xffffffff, UP2 ;  /* 0xffffffffff047887 */ /* 0x000fe40009000000 */
[----:B------:R-:W-:-:S10]  /*04c0*/  UISETP.NE.AND.EX UP1, UPT, UR5, URZ, UPT, UP1 ;  /* 0x000000ff0500728c */ /* 0x000fd4000bf25310 */
[----:B------:R-:W-:Y:S01]  /*04d0*/  VOTEU.ANY UP0, P0 ;  /* 0x0000000000ff7886 */ /* 0x000fe20000000100 */
[----:B------:R-:W-:-:S04]  /*04e0*/  @!UP1 USEL UR4, URZ, 0xffffffff, UP0 ;  /* 0xffffffffff049887 */ /* 0x000fc80008000000 */
[----:B------:R-:W-:-:S04]  /*04f0*/  ULOP3.LUT UR4, UR4, 0x1, URZ, 0xc0, !UPT ;  /* 0x0000000104047892 */ /* 0x000fc8000f8ec0ff */
[----:B------:R-:W-:-:S11]  /*0500*/  UISETP.NE.U32.AND UP3, UPT, UR4, 0x1, UPT ;  /* 0x000000010400788c */ /* 0x000fd6000bf65070 */
.L_x_8:
[----:B--23--:R-:W1:Y:S01]  /*0510*/  SHFL.IDX PT, R0, R2, RZ, 0x1f ;  /* 0x00001fff02007589 */ /* 0x00ce6200000e0000 */
[----:B------:R-:W-:-:S04]  /*0520*/  UISETP.NE.AND UP0, UPT, UR12, 0x2, UPT ;  /* 0x000000020c00788c */ /* 0x000fc8000bf05270 */
[----:B------:R-:W-:Y:S01]  /*0530*/  USEL UR37, URZ, 0x1, UP0 ;  /* 0x00000001ff257887 */ /* 0x000fe20008000000 */
[----:B-1----:R-:W-:-:S13]  /*0540*/  ISETP.NE.AND P0, PT, R0, RZ, PT ;  /* 0x000000ff0000720c */ /* 0x002fda0003f05270 */
[----:B------:R-:W-:Y:S05]  /*0550*/  @P0 BRA `(.L_x_9) ;  /* 0x0000000000600947 */ /* 0x000fea0003800000 */
[----:B------:R-:W1:Y:S01]  /*0560*/  S2UR UR5, SR_CgaCtaId ;  /* 0x00000000000579c3 */ /* 0x000e620000008800 */
[----:B------:R-:W-:Y:S01]  /*0570*/  UMOV UR6, 0x400 ;  /* 0x0000040000067882 */ /* 0x000fe20000000000 */
[----:B------:R-:W-:Y:S01]  /*0580*/  UMOV UR4, 0x1 ;  /* 0x0000000100047882 */ /* 0x000fe20000000000 */
[----:B------:R-:W-:Y:S01]  /*0590*/  ELECT P0, URZ, PT ;  /* 0x0000000000ff782f */ /* 0x000fe20003800000 */
[----:B-1----:R-:W-:Y:S02]  /*05a0*/  ULEA UR5, UR5, UR6, 0x18 ;  /* 0x0000000605057291 */ /* 0x002fe4000f8ec0ff */
[----:B------:R-:W-:-:S04]  /*05b0*/  UIADD3 UR6, UPT, UPT, -UR4, 0x100000, URZ ;  /* 0x0010000004067890 */ /* 0x000fc8000fffe1ff */
[----:B------:R-:W-:Y:S02]  /*05c0*/  USHF.L.U32 UR7, UR6, 0xb, URZ ;  /* 0x0000000b06077899 */ /* 0x000fe400080006ff */
[----:B------:R-:W-:Y:S01]  /*05d0*/  USHF.L.U32 UR6, UR6, 0x1, URZ ;  /* 0x0000000106067899 */ /* 0x000fe200080006ff */
[----:B------:R-:W1:Y:S11]  /*05e0*/  FENCE.VIEW.ASYNC.S ;  /* 0x00000000000073c6 */ /* 0x000e760000000000 */
[----:B-1----:R1:W2:Y:S01]  /*05f0*/  SYNCS.EXCH.64 URZ, [UR5], UR6 ;  /* 0x0000000605ff75b2 */ /* 0x0022a20008000100 */
[----:B------:R1:W3:Y:S01]  /*0600*/  SYNCS.EXCH.64 URZ, [UR5+0x38], UR6 ;  /* 0x0000380605ff75b2 */ /* 0x0002e20008000100 */
[----:B------:R1:W4:Y:S01]  /*0610*/  SYNCS.EXCH.64 URZ, [UR5+0x8], UR6 ;  /* 0x0000080605ff75b2 */ /* 0x0003220008000100 */
[----:B------:R1:W1:Y:S01]  /*0620*/  SYNCS.EXCH.64 URZ, [UR5+0x40], UR6 ;  /* 0x0000400605ff75b2 */ /* 0x0002620008000100 */
        /* <DEDUP_REMOVED lines=10> */
[----:B------:R-:W-:Y:S01]  /*06d0*/  NOP ;  /* 0x0000000000007918 */ /* 0x000fe20000000000 */
.L_x_9:
[----:B------:R-:W2:Y:S01]  /*06e0*/  SHFL.IDX PT, R0, R2, RZ, 0x1f ;  /* 0x00001fff02007589 */ /* 0x000ea200000e0000 */
[----:B------:R-:W-:Y:S01]  /*06f0*/  NOP ;  /* 0x0000000000007918 */ /* 0x000fe20000000000 */
[----:B--2---:R-:W-:-:S13]  /*0700*/  ISETP.NE.AND P0, PT, R0, 0x1, PT ;  /* 0x000000010000780c */ /* 0x004fda0003f05270 */
[----:B------:R-:W-:Y:S05]  /*0710*/  @P0 BRA `(.L_x_10) ;  /* 0x0000000000480947 */ /* 0x000fea0003800000 */
[----:B-1----:R-:W1:Y:S01]  /*0720*/  S2UR UR6, SR_CgaCtaId ;  /* 0x00000000000679c3 */ /* 0x002e620000008800 */
[----:B------:R-:W-:Y:S01]  /*0730*/  UMOV UR7, 0x400 ;  /* 0x0000040000077882 */ /* 0x000fe20000000000 */
[----:B------:R-:W-:Y:S01]  /*0740*/  UMOV UR5, 0x20 ;  /* 0x0000002000057882 */ /* 0x000fe20000000000 */
[----:B------:R-:W-:Y:S01]  /*0750*/  UMOV UR4, 0x80 ;  /* 0x0000008000047882 */ /* 0x000fe20000000000 */
[----:B------:R-:W-:-:S04]  /*0760*/  UIADD3 UR8, UPT, UPT, -UR5, 0x100000, URZ ;  /* 0x0010000005087890 */ /* 0x000fc8000fffe1ff */
[----:B------:R-:W-:Y:S02]  /*0770*/  USHF.L.U32 UR9, UR8, 0xb, URZ ;  /* 0x0000000b08097899 */ /* 0x000fe400080006ff */
[----:B------:R-:W-:Y:S02]  /*0780*/  USHF.L.U32 UR8, UR8, 0x1, URZ ;  /* 0x0000000108087899 */ /* 0x000fe400080006ff */
[----:B------:R-:W-:-:S04]  /*0790*/  UIADD3 UR4, UPT, UPT, -UR4, 0x100000, URZ ;  /* 0x0010000004047890 */ /* 0x000fc8000fffe1ff */
[----:B------:R-:W-:Y:S02]  /*07a0*/  USHF.L.U32 UR5, UR4, 0xb, URZ ;  /* 0x0000000b04057899 */ /* 0x000fe400080006ff */
[----:B------:R-:W-:Y:S01]  /*07b0*/  USHF.L.U32 UR4, UR4, 0x1, URZ ;  /* 0x0000000104047899 */ /* 0x000fe200080006ff */
[----:B------:R-:W-:Y:S01]  /*07c0*/  ELECT P0, URZ, PT ;  /* 0x0000000000ff782f */ /* 0x000fe20003800000 */
[----:B-1----:R-:W-:Y:S01]  /*07d0*/  ULEA UR6, UR6, UR7, 0x18 ;  /* 0x0000000706067291 */ /* 0x002fe2000f8ec0ff */
[----:B------:R-:W1:Y:S11]  /*07e0*/  FENCE.VIEW.ASYNC.S ;  /* 0x00000000000073c6 */ /* 0x000e760000000000 */
[----:B-1----:R2:W1:Y:S01]  /*07f0*/  SYNCS.EXCH.64 URZ, [UR6+0x70], UR8 ;  /* 0x0000700806ff75b2 */ /* 0x0024620008000100 */
[----:B------:R2:W1:Y:S01]  /*0800*/  SYNCS.EXCH.64 URZ, [UR6+0x80], UR4 ;  /* 0x0000800406ff75b2 */ /* 0x0004620008000100 */
[----:B------:R2:W1:Y:S01]  /*0810*/  SYNCS.EXCH.64 URZ, [UR6+0x78], UR8 ;  /* 0x0000780806ff75b2 */ /* 0x0004620008000100 */
[----:B------:R2:W1:Y:S02]  /*0820*/  SYNCS.EXCH.64 URZ, [UR6+0x88], UR4 ;  /* 0x0000880406ff75b2 */ /* 0x0004640008000100 */
[----:B--2---:R-:W-:Y:S01]  /*0830*/  NOP ;  /* 0x0000000000007918 */ /* 0x004fe20000000000 */
.L_x_10:
[----:B------:R-:W2:Y:S01]  /*0840*/  SHFL.IDX PT, R0, R2, RZ, 0x1f ;  /* 0x00001fff02007589 */ /* 0x000ea200000e0000 */
[----:B------:R-:W-:Y:S01]  /*0850*/  NOP ;  /* 0x0000000000007918 */ /* 0x000fe20000000000 */
[----:B--2---:R-:W-:-:S13]  /*0860*/  ISETP.NE.AND P0, PT, R0, 0x3, PT ;  /* 0x000000030000780c */ /* 0x004fda0003f05270 */
[----:B------:R-:W-:Y:S05]  /*0870*/  @P0 BRA `(.L_x_11) ;  /* 0x0000000000300947 */ /* 0x000fea0003800000 */
[----:B-1----:R-:W1:Y:S01]  /*0880*/  S2UR UR5, SR_CgaCtaId ;  /* 0x00000000000579c3 */ /* 0x002e620000008800 */
        /* <DEDUP_REMOVED lines=8> */
[----:B-1----:R2:W1:Y:S01]  /*0910*/  SYNCS.EXCH.64 URZ, [UR5+0x90], UR6 ;  /* 0x0000900605ff75b2 */ /* 0x0024620008000100 */
[----:B------:R2:W1:Y:S02]  /*0920*/  SYNCS.EXCH.64 URZ, [UR5+0x98], UR6 ;  /* 0x0000980605ff75b2 */ /* 0x0004640008000100 */
[----:B--2---:R-:W-:Y:S01]  /*0930*/  NOP ;  /* 0x0000000000007918 */ /* 0x004fe20000000000 */
.L_x_11:
[----:B------:R-:W2:Y:S01]  /*0940*/  SHFL.IDX PT, R0, R2, RZ, 0x1f ;  /* 0x00001fff02007589 */ /* 0x000ea200000e0000 */
[----:B------:R-:W-:Y:S01]  /*0950*/  NOP ;  /* 0x0000000000007918 */ /* 0x000fe20000000000 */
[----:B--2---:R-:W-:-:S13]  /*0960*/  ISETP.NE.AND P0, PT, R0, 0x4, PT ;  /* 0x000000040000780c */ /* 0x004fda0003f05270 */
[----:B------:R-:W-:Y:S05]  /*0970*/  @P0 BRA `(.L_x_12) ;  /* 0x00000000004c0947 */ /* 0x000fea0003800000 */
[----:B-1----:R-:W1:Y:S01]  /*0980*/  S2UR UR5, SR_CgaCtaId ;  /* 0x00000000000579c3 */ /* 0x002e620000008800 */
[----:B------:R-:W-:Y:S01]  /*0990*/  UMOV UR7, 0x100 ;  /* 0x0000010000077882 */ /* 0x000fe20000000000 */
[----:B------:R-:W-:Y:S01]  /*09a0*/  UMOV UR6, 0x400 ;  /* 0x0000040000067882 */ /* 0x000fe20000000000 */
[----:B------:R-:W-:Y:S01]  /*09b0*/  USEL UR7, UR7, 0xe0, UP3 ;  /* 0x000000e007077887 */ /* 0x000fe20009800000 */
[----:B------:R-:W-:Y:S01]  /*09c0*/  UMOV UR4, 0x1 ;  /* 0x0000000100047882 */ /* 0x000fe20000000000 */
[----:B------:R-:W-:Y:S01]  /*09d0*/  ELECT P0, URZ, PT ;  /* 0x0000000000ff782f */ /* 0x000fe20003800000 */
[----:B------:R-:W-:-:S04]  /*09e0*/  UIADD3 UR8, UPT, UPT, -UR4, 0x100000, URZ ;  /* 0x0010000004087890 */ /* 0x000fc8000fffe1ff */
[----:B------:R-:W-:Y:S02]  /*09f0*/  USHF.L.U32 UR9, UR8, 0xb, URZ ;  /* 0x0000000b08097899 */ /* 0x000fe400080006ff */
[----:B------:R-:W-:Y:S02]  /*0a00*/  USHF.L.U32 UR8, UR8, 0x1, URZ ;  /* 0x0000000108087899 */ /* 0x000fe400080006ff */
[----:B-1----:R-:W-:Y:S02]  /*0a10*/  ULEA UR5, UR5, UR6, 0x18 ;  /* 0x0000000605057291 */ /* 0x002fe4000f8ec0ff */
[----:B------:R-:W-:-:S04]  /*0a20*/  UIADD3 UR6, UPT, UPT, -UR7, 0x100000, URZ ;  /* 0x0010000007067890 */ /* 0x000fc8000fffe1ff */
[----:B------:R-:W-:Y:S02]  /*0a30*/  USHF.L.U32 UR7, UR6, 0xb, URZ ;  /* 0x0000000b06077899 */ /* 0x000fe400080006ff */
[----:B------:R-:W-:Y:S01]  /*0a40*/  USHF.L.U32 UR6, UR6, 0x1, URZ ;  /* 0x0000000106067899 */ /* 0x000fe200080006ff */
[----:B------:R-:W1:Y:S03]  /*0a50*/  FENCE.VIEW.ASYNC.S ;  /* 0x00000000000073c6 */ /* 0x000e660000000000 */
[----:B-1----:R2:W1:Y:S08]  /*0a60*/  SYNCS.EXCH.64 URZ, [UR5+0xa0], UR8 ;  /* 0x0000a00805ff75b2 */ /* 0x0024700008000100 */
[----:B------:R2:W1:Y:S01]  /*0a70*/  SYNCS.EXCH.64 URZ, [UR5+0xb0], UR6 ;  /* 0x0000b00605ff75b2 */ /* 0x0004620008000100 */
[----:B------:R2:W1:Y:S01]  /*0a80*/  SYNCS.EXCH.64 URZ, [UR5+0xa8], UR8 ;  /* 0x0000a80805ff75b2 */ /* 0x0004620008000100 */
[----:B------:R2:W1:Y:S02]  /*0a90*/  SYNCS.EXCH.64 URZ, [UR5+0xb8], UR6 ;  /* 0x0000b80605ff75b2 */ /* 0x0004640008000100 */
[----:B--2---:R-:W-:Y:S01]  /*0aa0*/  NOP ;  /* 0x0000000000007918 */ /* 0x004fe20000000000 */
.L_x_12:
        /* <DEDUP_REMOVED lines=22> */
.L_x_13:
[----:B------:R-:W2:Y:S01]  /*0c10*/  SHFL.IDX PT, R0, R2, RZ, 0x1f ;  /* 0x00001fff02007589 */ /* 0x000ea200000e0000 */
[----:B------:R-:W1:Y:S01]  /*0c20*/  S2UR UR56, SR_CTAID.X ;  /* 0x00000000003879c3 */ /* 0x000e620000002500 */
[----:B------:R-:W-:-:S07]  /*0c30*/  NOP ;  /* 0x0000000000007918 */ /* 0x000fce0000000000 */
[----:B------:R-:W1:Y:S01]  /*0c40*/  S2UR UR47, SR_CTAID.Y ;  /* 0x00000000002f79c3 */ /* 0x000e620000002600 */
[----:B--2---:R-:W-:-:S13]  /*0c50*/  ISETP.NE.AND P0, PT, R0, 0x3, PT ;  /* 0x000000030000780c */ /* 0x004fda0003f05270 */
[----:B-1----:R-:W-:Y:S05]  /*0c60*/  @P0 BRA `(.L_x_14) ;  /* 0x0000000000380947 */ /* 0x002fea0003800000 */
        /* <DEDUP_REMOVED lines=9> */
[----:B-1----:R1:W2:Y:S01]  /*0d00*/  SYNCS.EXCH.64 URZ, [UR5+0xe0], UR6 ;  /* 0x0000e00605ff75b2 */ /* 0x0022a20008000100 */
[----:B------:R1:W1:Y:S01]  /*0d10*/  SYNCS.EXCH.64 URZ, [UR5+0xf0], UR6 ;  /* 0x0000f00605ff75b2 */ /* 0x0002620008000100 */
[----:B------:R1:W1:Y:S01]  /*0d20*/  SYNCS.EXCH.64 URZ, [UR5+0xe8], UR6 ;  /* 0x0000e80605ff75b2 */ /* 0x0002620008000100 */
[----:B------:R1:W1:Y:S01]  /*0d30*/  SYNCS.EXCH.64 URZ, [UR5+0xf8], UR6 ;  /* 0x0000f80605ff75b2 */ /* 0x0002620008000100 */
[----:B------:R-:W-:Y:S01]  /*0d40*/  NOP ;  /* 0x0000000000007918 */ /* 0x000fe20000000000 */
.L_x_14:
[----:B------:R-:W-:-:S05]  /*0d50*/  CS2R.32 R3, SR_CgaSize ;  /* 0x0000000000037805 */ /* 0x000fca0000008a00 */
[----:B------:R-:W-:-:S05]  /*0d60*/  IMAD R3, R3, -0xa0, RZ ;  /* 0xffffff6003037824 */ /* 0x000fca00078e02ff */
[----:B-1----:R-:W-:-:S14]  /*0d70*/  R2UR UR5, R3 ;  /* 0x00000000030572ca */ /* 0x002fdc00000e0000 */
[----:B------:R-:W1:Y:S01]  /*0d80*/  LDCU UR5, c[0x0][UR5+0x2b0] ;  /* 0x00005600050577ac */ /* 0x000e620008000800 */
[----:B------:R-:W-:Y:S01]  /*0d90*/  I2FP.F32.U32 R0, UR56 ;  /* 0x0000003800007c45 */ /* 0x000fe20008201000 */
[----:B------:R-:W-:Y:S01]  /*0da0*/  NOP ;  /* 0x0000000000007918 */ /* 0x000fe20000000000 */
[----:B------:R-:W-:Y:S02]  /*0db0*/  I2FP.F32.U32 R3, UR47 ;  /* 0x0000002f00037c45 */ /* 0x000fe40008201000 */
[----:B------:R-:W-:-:S05]  /*0dc0*/  CS2R.32 R2, SR_CgaSize ;  /* 0x0000000000027805 */ /* 0x000fca0000008a00 */
[----:B------:R-:W-:-:S05]  /*0dd0*/  IMAD R2, R2, -0xa0, RZ ;  /* 0xffffff6002027824 */ /* 0x000fca00078e02ff */
[----:B------:R-:W-:-:S14]  /*0de0*/  R2UR UR4, R2 ;  /* 0x00000000020472ca */ /* 0x000fdc00000e0000 */
[----:B------:R-:W3:Y:S01]  /*0df0*/  LDCU UR4, c[0x0][UR4+0x2b4] ;  /* 0x00005680040477ac */ /* 0x000ee20008000800 */
[----:B------:R-:W2:Y:S01]  /*0e00*/  S2UR UR36, SR_CTAID.Z ;  /* 0x00000000002479c3 */ /* 0x000ea20000002700 */
[----:B------:R-:W4:Y:S01]  /*0e10*/  LDCU UR13, c[0x0][0xb24] ;  /* 0x00016480ff0d77ac */ /* 0x000f220008000800 */
[----:B-1----:R-:W-:Y:S01]  /*0e20*/  FMUL R0, R0, UR5 ;  /* 0x0000000500007c20 */ /* 0x002fe20008400000 */
[----:B------:R-:W-:-:S05]  /*0e30*/  CS2R.32 R2, SR_CgaSize ;  /* 0x0000000000027805 */ /* 0x000fca0000008a00 */
[----:B------:R-:W-:-:S05]  /*0e40*/  IMAD R2, R2, -0xa0, RZ ;  /* 0xffffff6002027824 */ /* 0x000fca00078e02ff */
[----:B------:R-:W-:-:S14]  /*0e50*/  R2UR UR5, R2 ;  /* 0x00000000020572ca */ /* 0x000fdc00000e0000 */
[----:B------:R-:W1:Y:S01]  /*0e60*/  LDCU UR5, c[0x0][UR5+0x2a0] ;  /* 0x00005400050577ac */ /* 0x000e620008000800 */
[----:B------:R3:W2:Y:S01]  /*0e70*/  F2I.U32.TRUNC.NTZ R2, R0 ;  /* 0x0000000000027305 */ /* 0x0006a2000020f000 */
[----:B----4-:R-:W-:Y:S01]  /*0e80*/  UISETP.GE.AND UP0, UPT, UR13, 0x1, UPT ;  /* 0x000000010d00788c */ /* 0x010fe2000bf06270 */
[----:B---3--:R-:W-:Y:S01]  /*0e90*/  FMUL R0, R3, UR4 ;  /* 0x0000000403007c20 */ /* 0x008fe20008400000 */
[----:B------:R-:W-:-:S06]  /*0ea0*/  RPCMOV.32 Rpc.LO, R3 ;  /* 0x0000000300007352 */ /* 0x000fcc0000000000 */
[----:B------:R-:W-:-:S05]  /*0eb0*/  CS2R.32 R3, SR_CgaSize ;  /* 0x0000000000037805 */ /* 0x000fca0000008a00 */
[----:B------:R-:W-:-:S05]  /*0ec0*/  IMAD R3, R3, -0xa0, RZ ;  /* 0xffffff6003037824 */ /* 0x000fca00078e02ff */
[----:B------:R-:W-:Y:S02]  /*0ed0*/  R2UR UR4, R3 ;  /* 0x00000000030472ca */ /* 0x000fe400000e0000 */
[----:B------:R-:W-:-:S12]  /*0ee0*/  RPCMOV.32 R3, Rpc.LO ;  /* 0x0000000000037353 */ /* 0x000fd80000000000 */
[----:B------:R-:W3:Y:S01]  /*0ef0*/  LDCU UR4, c[0x0][UR4+0x2a4] ;  /* 0x00005480040477ac */ /* 0x000ee20008000800 */
[----:B--2---:R-:W-:Y:S01]  /*0f00*/  R2UR UR46, R2 ;  /* 0x00000000022e72ca */ /* 0x004fe200000e0000 */
[----:B------:R-:W2:-:S12]  /*0f10*/  F2I.U32.TRUNC.NTZ R0, R0 ;  /* 0x0000000000007305 */ /* 0x000e98000020f000 */
[----:B------:R-:W-:-:S04]  /*0f20*/  UIADD3 UR46, UPT, UPT, -UR46, URZ, URZ ;  /* 0x000000ff2e2e7290 */ /* 0x000fc8000fffe1ff */
[----:B-1----:R-:W-:Y:S01]  /*0f30*/  UIMAD UR46, UR5, UR46, UR56 ;  /* 0x0000002e052e72a4 */ /* 0x002fe2000f8e0238 */
[----:B--2---:R-:W-:-:S13]  /*0f40*/  R2UR UR45, R0 ;  /* 0x00000000002d72ca */ /* 0x004fda00000e0000 */
[----:B------:R-:W-:-:S04]  /*0f50*/  UIADD3 UR45, UPT, UPT, -UR45, URZ, URZ ;  /* 0x000000ff2d2d7290 */ /* 0x000fc8000fffe1ff */
[----:B---3--:R-:W-:Y:S01]  /*0f60*/  UIMAD UR45, UR4, UR45, UR47 ;  /* 0x0000002d042d72a4 */ /* 0x008fe2000f8e022f */
[----:B------:R-:W-:Y:S06]  /*0f70*/  BAR.SYNC.DEFER_BLOCKING 0x0 ;  /* 0x0000000000007b1d */ /* 0x000fec0000010000 */
[----:B------:R-:W-:Y:S05]  /*0f80*/  BRA.U !UP0, `(.L_x_15) ;  /* 0x0000000108d47547 */ /* 0x000fea000b800000 */
[----:B------:R-:W1:Y:S01]  /*0f90*/  LDCU.128 UR4, c[0x0][0xb10] ;  /* 0x00016200ff0477ac */ /* 0x000e620008000c00 */
[----:B------:R-:W2:Y:S01]  /*0fa0*/  LDCU UR15, c[0x0][0x370] ;  /* 0x00006e00ff0f77ac */ /* 0x000ea20008000800 */
[----:B------:R-:W3:Y:S01]  /*0fb0*/  LDCU UR14, c[0x0][0x374] ;  /* 0x00006e80ff0e77ac */ /* 0x000ee20008000800 */
[----:B------:R-:W4:Y:S01]  /*0fc0*/  LDCU UR11, c[0x0][0xb0c] ;  /* 0x00016180ff0b77ac */ /* 0x000f220008000800 */
[----:B------:R-:W4:Y:S01]  /*0fd0*/  LDCU UR10, c[0x0][0xb20] ;  /* 0x00016400ff0a77ac */ /* 0x000f220008000800 */
[----:B------:R-:W4:Y:S01]  /*0fe0*/  LDCU.64 UR8, c[0x0][0xb28] ;  /* 0x00016500ff0877ac */ /* 0x000f220008000a00 */
[----:B-1----:R-:W-:Y:S02]  /*0ff0*/  UISETP.NE.AND UP0, UPT, UR6, 0x1, UPT ;  /* 0x000000010600788c */ /* 0x002fe4000bf05270 */
[----:B---3--:R-:W-:Y:S02]  /*1000*/  UIMAD.WIDE.U32 UR18, UR14, UR7, URZ ;  /* 0x000000070e1272a5 */ /* 0x008fe4000f8e00ff */
[----:B--2---:R-:W-:-:S02]  /*1010*/  UIMAD.WIDE.U32 UR16, UR15, UR4, URZ ;  /* 0x000000040f1072a5 */ /* 0x004fc4000f8e00ff */
[----:B----4-:R-:W-:Y:S02]  /*1020*/  UISETP.NE.AND UP1, UPT, UR11, 0x1, UPT ;  /* 0x000000010b00788c */ /* 0x010fe4000bf25270 */
[----:B------:R-:W-:Y:S02]  /*1030*/  UIMAD.WIDE.U32 UR20, UR47, UR7, URZ ;  /* 0x000000072f1472a5 */ /* 0x000fe4000f8e00ff */
[----:B------:R-:W-:Y:S01]  /*1040*/  UISETP.NE.AND UP4, UPT, UR13, 0x1, UPT ;  /* 0x000000010d00788c */ /* 0x000fe2000bf85270 */
[----:B------:R-:W-:Y:S01]  /*1050*/  UMOV UR7, UR19 ;  /* 0x0000001300077c82 */ /* 0x000fe20008000000 */
[----:B------:R-:W-:Y:S01]  /*1060*/  UMOV UR16, UR17 ;  /* 0x0000001100107c82 */ /* 0x000fe20008000000 */
[----:B------:R-:W-:Y:S02]  /*1070*/  @UP0 USHF.R.U32.HI UR14, URZ, UR10, UR7 ;  /* 0x0000000aff0e0299 */ /* 0x000fe40008011607 */
[----:B------:R-:W-:Y:S02]  /*1080*/  UIMAD.WIDE.U32 UR18, UR56, UR4, URZ ;  /* 0x00000004381272a5 */ /* 0x000fe4000f8e00ff */
[----:B------:R-:W-:-:S02]  /*1090*/  @UP1 USHF.R.U32.HI UR15, URZ, UR5, UR16 ;  /* 0x00000005ff0f1299 */ /* 0x000fc40008011610 */
[----:B------:R-:W-:Y:S02]  /*10a0*/  UIMAD.WIDE.U32 UR16, UR14, UR8, URZ ;  /* 0x000000080e1072a5 */ /* 0x000fe4000f8e00ff */
[----:B------:R-:W-:Y:S01]  /*10b0*/  UIMAD.WIDE.U32 UR22, UR15, UR8, URZ ;  /* 0x000000080f1672a5 */ /* 0x000fe2000f8e00ff */
[----:B------:R-:W-:Y:S01]  /*10c0*/  UMOV UR20, UR21 ;  /* 0x0000001500147c82 */ /* 0x000fe20008000000 */
[----:B------:R-:W-:Y:S01]  /*10d0*/  UMOV UR18, UR19 ;  /* 0x0000001300127c82 */ /* 0x000fe20008000000 */
[----:B------:R-:W-:Y:S02]  /*10e0*/  USHF.R.U32.HI UR20, URZ, UR10, UR20 ;  /* 0x0000000aff147299 */ /* 0x000fe40008011614 */
[----:B------:R-:W-:Y:S02]  /*10f0*/  UMOV UR16, UR17 ;  /* 0x0000001100107c82 */ /* 0x000fe40008000000 */
[----:B------:R-:W-:Y:S01]  /*1100*/  UMOV UR22, UR23 ;  /* 0x0000001700167c82 */ /* 0x000fe20008000000 */
[----:B------:R-:W-:-:S02]  /*1110*/  @UP4 USHF.R.U32.HI UR14, URZ, UR9, UR16 ;  /* 0x00000009ff0e4299 */ /* 0x000fc40008011610 */
[----:B------:R-:W-:Y:S02]  /*1120*/  USHF.R.U32.HI UR18, URZ, UR5, UR18 ;  /* 0x00000005ff127299 */ /* 0x000fe40008011612 */
[----:B------:R-:W-:Y:S02]  /*1130*/  USEL UR20, UR47, UR20, !UP0 ;  /* 0x000000142f147287 */ /* 0x000fe4000c000000 */
[----:B------:R-:W-:Y:S02]  /*1140*/  @UP4 USHF.R.U32.HI UR15, URZ, UR9, UR22 ;  /* 0x00000009ff0f4299 */ /* 0x000fe40008011616 */
[----:B------:R-:W-:Y:S02]  /*1150*/  UIMAD UR14, UR14, UR13, URZ ;  /* 0x0000000d0e0e72a4 */ /* 0x000fe4000f8e02ff */
[----:B------:R-:W-:Y:S02]  /*1160*/  USEL UR18, UR56, UR18, !UP1 ;  /* 0x0000001238127287 */ /* 0x000fe4000c800000 */
[----:B------:R-:W-:-:S02]  /*1170*/  UIMAD UR4, UR15, UR13, URZ ;  /* 0x0000000d0f0472a4 */ /* 0x000fc4000f8e02ff */
[----:B------:R-:W-:Y:S02]  /*1180*/  UISETP.GE.AND UP0, UPT, UR20, UR14, UPT ;  /* 0x0000000e1400728c */ /* 0x000fe4000bf06270 */
[----:B------:R-:W-:Y:S02]  /*1190*/  UIMAD.WIDE.U32 UR22, UR20, UR8, URZ ;  /* 0x00000008141672a5 */ /* 0x000fe4000f8e00ff */
[----:B------:R-:W-:Y:S02]  /*11a0*/  UISETP.GE.OR UP0, UPT, UR18, UR4, UP0 ;  /* 0x000000041200728c */ /* 0x000fe40008706670 */
[----:B------:R-:W-:Y:S02]  /*11b0*/  UIMAD.WIDE.U32 UR16, UR18, UR8, URZ ;  /* 0x00000008121072a5 */ /* 0x000fe4000f8e00ff */
[----:B------:R-:W-:Y:S01]  /*11c0*/  UIADD3 UR5, UPT, UPT, -UR20, URZ, URZ ;  /* 0x000000ff14057290 */ /* 0x000fe2000fffe1ff */
[----:B------:R-:W-:Y:S01]  /*11d0*/  UMOV UR4, UR23 ;  /* 0x0000001700047c82 */ /* 0x000fe20008000000 */
[----:B------:R-:W-:-:S02]  /*11e0*/  UIADD3 UR7, UPT, UPT, -UR18, URZ, URZ ;  /* 0x000000ff12077290 */ /* 0x000fc4000fffe1ff */
[----:B------:R-:W-:-:S03]  /*11f0*/  USHF.R.U32.HI UR4, URZ, UR9, UR4 ;  /* 0x00000009ff047299 */ /* 0x000fc60008011604 */
[----:B------:R-:W-:Y:S01]  /*1200*/  @!UP0 UMOV UR16, UR17 ;  /* 0x0000001100108c82 */ /* 0x000fe20008000000 */
[----:B------:R-:W-:Y:S02]  /*1210*/  UIMAD UR5, UR6, UR5, UR47 ;  /* 0x00000005060572a4 */ /* 0x000fe4000f8e022f */
[----:B------:R-:W-:Y:S02]  /*1220*/  USEL UR4, UR20, UR4, !UP4 ;  /* 0x0000000414047287 */ /* 0x000fe4000e000000 */
[----:B------:R-:W-:Y:S02]  /*1230*/  @!UP0 USHF.R.U32.HI UR9, URZ, UR9, UR16 ;  /* 0x00000009ff098299 */ /* 0x000fe40008011610 */
[----:B------:R-:W-:Y:S02]  /*1240*/  UIADD3 UR8, UPT, UPT, -UR4, URZ, URZ ;  /* 0x000000ff04087290 */ /* 0x000fe4000fffe1ff */
[----:B------:R-:W-:Y:S02]  /*1250*/  @!UP0 USEL UR9, UR18, UR9, !UP4 ;  /* 0x0000000912098287 */ /* 0x000fe4000e000000 */
[----:B------:R-:W-:-:S02]  /*1260*/  UIMAD UR8, UR13, UR8, UR20 ;  /* 0x000000080d0872a4 */ /* 0x000fc4000f8e0214 */
[----:B------:R-:W-:Y:S02]  /*1270*/  @!UP0 UIADD3 UR4, UPT, UPT, UR4, -UR9, URZ ;  /* 0x8000000904048290 */ /* 0x000fe4000fffe0ff */
[----:B------:R-:W-:Y:S02]  /*1280*/  @!UP0 UIMAD UR8, UR8, UR15, UR9 ;  /* 0x0000000f080882a4 */ /* 0x000fe4000f8e0209 */
[----:B------:R-:W-:Y:S02]  /*1290*/  @!UP0 UIMAD UR20, UR4, UR13, UR18 ;  /* 0x0000000d041482a4 */ /* 0x000fe4000f8e0212 */
[----:B------:R-:W-:Y:S02]  /*12a0*/  UIMAD UR7, UR11, UR7, UR56 ;  /* 0x000000070b0772a4 */ /* 0x000fe4000f8e0238 */
[----:B------:R-:W-:Y:S01]  /*12b0*/  UIMAD UR47, UR20, UR6, UR5 ;  /* 0x00000006142f72a4 */ /* 0x000fe2000f8e0205 */
[----:B------:R-:W-:Y:S02]  /*12c0*/  @!UP0 UMOV UR18, UR8 ;  /* 0x0000000800128c82 */ /* 0x000fe40008000000 */
[----:B------:R-:W-:-:S12]  /*12d0*/  UIMAD UR56, UR18, UR11, UR7 ;  /* 0x0000000b123872a4 */ /* 0x000fd8000f8e0207 */
.L_x_15:
[----:B------:R-:W1:Y:S01]  /*12e0*/  LDCU UR4, c[0x0][0xb30] ;  /* 0x00016600ff0477ac */ /* 0x000e620008000800 */
[----:B------:R-:W2:Y:S01]  /*12f0*/  S2UR UR7, SR_CgaCtaId ;  /* 0x00000000000779c3 */ /* 0x000ea20000008800 */
[----:B-1----:R-:W-:-:S09]  /*1300*/  UISETP.NE.AND UP0, UPT, UR4, 0x1, UPT ;  /* 0x000000010400788c */ /* 0x002fd2000bf05270 */
[----:B--2---:R-:W-:Y:S05]  /*1310*/  BRA.U UP0, `(.L_x_16) ;  /* 0x0000000100447547 */ /* 0x004fea000b800000 */
[----:B------:R-:W1:Y:S01]  /*1320*/  LDCU.128 UR8, c[0x0][0xb10] ;  /* 0x00016200ff0877ac */ /* 0x000e620008000c00 */
[----:B------:R-:W2:Y:S01]  /*1330*/  LDCU UR5, c[0x0][0xb0c] ;  /* 0x00016180ff0577ac */ /* 0x000ea20008000800 */
[----:B------:R-:W3:Y:S01]  /*1340*/  LDCU UR4, c[0x0][0xb20] ;  /* 0x00016400ff0477ac */ /* 0x000ee20008000800 */
[----:B-1----:R-:W-:Y:S02]  /*1350*/  UIMAD.WIDE.U32 UR16, UR56, UR8, URZ ;  /* 0x00000008381072a5 */ /* 0x002fe4000f8e00ff */
[----:B------:R-:W-:Y:S02]  /*1360*/  UIMAD.WIDE.U32 UR14, UR47, UR11, URZ ;  /* 0x0000000b2f0e72a5 */ /* 0x000fe4000f8e00ff */
[----:B--2---:R-:W-:Y:S02]  /*1370*/  UISETP.NE.AND UP1, UPT, UR5, 0x1, UPT ;  /* 0x000000010500788c */ /* 0x004fe4000bf25270 */
[----:B------:R-:W-:Y:S01]  /*1380*/  UISETP.NE.AND UP0, UPT, UR10, 0x1, UPT ;  /* 0x000000010a00788c */ /* 0x000fe2000bf05270 */
[----:B------:R-:W-:-:S02]  /*1390*/  UMOV UR6, UR17 ;  /* 0x0000001100067c82 */ /* 0x000fc40008000000 */
[----:B------:R-:W-:Y:S01]  /*13a0*/  UMOV UR14, UR15 ;  /* 0x0000000f000e7c82 */ /* 0x000fe20008000000 */
[----:B------:R-:W-:Y:S02]  /*13b0*/  USHF.R.U32.HI UR6, URZ, UR9, UR6 ;  /* 0x00000009ff067299 */ /* 0x000fe40008011606 */
[----:B---3--:R-:W-:Y:S02]  /*13c0*/  USHF.R.U32.HI UR4, URZ, UR4, UR14 ;  /* 0x00000004ff047299 */ /* 0x008fe4000801160e */
[----:B------:R-:W-:Y:S02]  /*13d0*/  USEL UR6, UR56, UR6, !UP1 ;  /* 0x0000000638067287 */ /* 0x000fe4000c800000 */
[----:B------:R-:W-:-:S04]  /*13e0*/  USEL UR4, UR47, UR4, !UP0 ;  /* 0x000000042f047287 */ /* 0x000fc8000c000000 */
[----:B------:R-:W-:Y:S02]  /*13f0*/  UIADD3 UR8, UPT, UPT, UR6, -UR4, URZ ;  /* 0x8000000406087290 */ /* 0x000fe4000fffe0ff */
[----:B------:R-:W-:Y:S02]  /*1400*/  UIADD3 UR4, UPT, UPT, -UR6, UR4, URZ ;  /* 0x0000000406047290 */ /* 0x000fe4000fffe1ff */
[----:B------:R-:W-:Y:S02]  /*1410*/  UIMAD UR47, UR8, UR10, UR47 ;  /* 0x0000000a082f72a4 */ /* 0x000fe4000f8e022f */
[----:B------:R-:W-:-:S12]  /*1420*/  UIMAD UR56, UR4, UR5, UR56 ;  /* 0x00000005043872a4 */ /* 0x000fd8000f8e0238 */
.L_x_16:
[----:B------:R-:W-:Y:S01]  /*1430*/  BAR.SYNC.DEFER_BLOCKING 0x0 ;  /* 0x0000000000007b1d */ /* 0x000fe20000010000 */
[----:B------:R-:W-:Y:S01]  /*1440*/  UISETP.NE.AND UP0, UPT, UR12, 0x2, UPT ;  /* 0x000000020c00788c */ /* 0x000fe2000bf05270 */
[----:B------:R-:W-:Y:S02]  /*1450*/  ISETP.NE.OR P3, PT, R4, 0x2, !P3 ;  /* 0x000000020400780c */ /* 0x000fe40005f65670 */
[----:B------:R-:W-:Y:S02]  /*1460*/  LOP3.LUT R14, R6, 0x1f, RZ, 0xc0, !PT ;  /* 0x0000001f060e7812 */ /* 0x000fe400078ec0ff */
[----:B------:R-:W1:Y:S04]  /*1470*/  LDCU UR13, c[0x0][0xb24] ;  /* 0x00016480ff0d77ac */ /* 0x000e680008000800 */
[----:B------:R-:W-:Y:S05]  /*1480*/  BRA.U UP0, `(.L_x_17) ;  /* 0x0000001100f87547 */ /* 0x000fea000b800000 */
[----:B------:R-:W2:Y:S01]  /*1490*/  LDCU UR25, c[0x0][0x38c] ;  /* 0x00007180ff1977ac */ /* 0x000ea20008000800 */
[----:B------:R-:W-:Y:S01]  /*14a0*/  PLOP3.LUT P1, PT, PT, PT, UP3, 0x80, 0x8 ;  /* 0x000000000008781c */ /* 0x000fe20003f2f038 */
[----:B------:R-:W-:Y:S01]  /*14b0*/  HFMA2 R12, -RZ, RZ, 0, 0 ;  /* 0x00000000ff0c7431 */ /* 0x000fe200000001ff */
[----:B------:R-:W-:Y:S01]  /*14c0*/  ISETP.EQ.OR P2, PT, R14, RZ, P3 ;  /* 0x000000ff0e00720c */ /* 0x000fe20001f42670 */
[----:B------:R-:W-:Y:S01]  /*14d0*/  IMAD.MOV.U32 R0, RZ, RZ, 0x1 ;  /* 0x00000001ff007424 */ /* 0x000fe200078e00ff */
[----:B------:R-:W-:Y:S01]  /*14e0*/  PLOP3.LUT P1, PT, P1, PT, PT, 0x8, 0x80 ;  /* 0x000000000080781c */ /* 0x000fe20000f2e170 */
[----:B------:R-:W-:Y:S01]  /*14f0*/  IMAD.MOV.U32 R9, RZ, RZ, RZ ;  /* 0x000000ffff097224 */ /* 0x000fe200078e00ff */
[----:B------:R-:W-:Y:S01]  /*1500*/  MOV R11, 0x1 ;  /* 0x00000001000b7802 */ /* 0x000fe20000000f00 */
[----:B------:R-:W-:Y:S01]  /*1510*/  IMAD.MOV.U32 R10, RZ, RZ, RZ ;  /* 0x000000ffff0a7224 */ /* 0x000fe200078e00ff */
[----:B------:R-:W3:Y:S01]  /*1520*/  LDCU UR15, c[0x0][0x370] ;  /* 0x00006e00ff0f77ac */ /* 0x000ee20008000800 */
[----:B------:R-:W4:Y:S01]  /*1530*/  LDCU.64 UR28, c[0x0][0x348] ;  /* 0x00006900ff1c77ac */ /* 0x000f220008000a00 */
[----:B------:R-:W1:Y:S01]  /*1540*/  LDCU UR14, c[0x0][0x374] ;  /* 0x00006e80ff0e77ac */ /* 0x000e620008000800 */
[----:B--2---:R-:W-:Y:S01]  /*1550*/  UIADD3 UR4, UPT, UPT, UR25, 0x1f, URZ ;  /* 0x0000001f19047890 */ /* 0x004fe2000fffe0ff */
[----:B------:R-:W-:-:S03]  /*1560*/  UMOV UR23, URZ ;  /* 0x000000ff00177c82 */ /* 0x000fc60008000000 */
[----:B------:R-:W-:-:S04]  /*1570*/  USHF.R.S32.HI UR27, URZ, 0x1f, UR4 ;  /* 0x0000001fff1b7899 */ /* 0x000fc80008011404 */
[----:B------:R-:W-:Y:S02]  /*1580*/  ULEA.HI UR27, UR27, UR4, URZ, 0x5 ;  /* 0x000000041b1b7291 */ /* 0x000fe4000f8f28ff */
[----:B------:R-:W-:Y:S02]  /*1590*/  UIADD3 UR4, UPT, UPT, UR25, -0x1, URZ ;  /* 0xffffffff19047890 */ /* 0x000fe4000fffe0ff */
[----:B------:R-:W-:Y:S02]  /*15a0*/  USHF.R.S32.HI UR27, URZ, 0x5, UR27 ;  /* 0x00000005ff1b7899 */ /* 0x000fe4000801141b */
[----:B------:R-:W-:Y:S02]  /*15b0*/  UISETP.GE.U32.AND UP1, UPT, UR4, -0x3f, UPT ;  /* 0xffffffc10400788c */ /* 0x000fe4000bf26070 */
[----:B------:R-:W-:Y:S02]  /*15c0*/  UISETP.LT.U32.AND UP0, UPT, UR27, 0x7, UPT ;  /* 0x000000071b00788c */ /* 0x000fe4000bf01070 */
[----:B------:R-:W-:-:S02]  /*15d0*/  UIADD3 UR25, UPT, UPT, UR25, 0x3e, URZ ;  /* 0x0000003e19197890 */ /* 0x000fc4000fffe0ff */
[----:B------:R-:W-:-:S04]  /*15e0*/  USEL UR26, UR27, 0x7, UP0 ;  /* 0x000000071b1a7887 */ /* 0x000fc80008000000 */
[----:B------:R-:W-:Y:S02]  /*15f0*/  UIADD3 UR6, UPT, UPT, UR26, -0x1, URZ ;  /* 0xffffffff1a067890 */ /* 0x000fe4000fffe0ff */
[----:B------:R-:W-:Y:S02]  /*1600*/  @UP1 UIADD3 UR6, UPT, UPT, UR26, URZ, URZ ;  /* 0x000000ff1a061290 */ /* 0x000fe4000fffe0ff */
[----:B------:R-:W-:Y:S02]  /*1610*/  UIADD3 UR24, UPT, UPT, UR27, -UR26, URZ ;  /* 0x8000001a1b187290 */ /* 0x000fe4000fffe0ff */
[----:B-1-34-:R-:W-:-:S12]  /*1620*/  UIADD3 UR6, UPT, UPT, UR6, 0x1, URZ ;  /* 0x0000000106067890 */ /* 0x01afd8000fffe0ff */
.L_x_35:
[----:B------:R-:W-:Y:S01]  /*1630*/  UISETP.NE.AND UP0, UPT, UR7, URZ, UPT ;  /* 0x000000ff0700728c */ /* 0x000fe2000bf05270 */
[----:B------:R-:W1:Y:S08]  /*1640*/  S2UR UR7, SR_CgaCtaId ;  /* 0x00000000000779c3 */ /* 0x000e700000008800 */
[----:B------:R-:W-:Y:S05]  /*1650*/  BRA.U UP0, `(.L_x_18) ;  /* 0x0000000100347547 */ /* 0x000fea000b800000 */
[----:B------:R-:W2:Y:S01]  /*1660*/  S2R R2, SR_CgaCtaId ;  /* 0x0000000000027919 */ /* 0x000ea20000008800 */
[----:B------:R-:W-:-:S04]  /*1670*/  MOV R3, 0x400 ;  /* 0x0000040000037802 */ /* 0x000fc80000000f00 */
[----:B--2---:R-:W-:Y:S02]  /*1680*/  LEA R2, R2, R3, 0x18 ;  /* 0x0000000302027211 */ /* 0x004fe400078ec0ff */
[----:B------:R-:W-:-:S03]  /*1690*/  SHF.L.U32 R3, R11, 0x1f, RZ ;  /* 0x0000001f0b037819 */ /* 0x000fc600000006ff */
[----:B------:R-:W-:-:S04]  /*16a0*/  IMAD R2, R10, 0x8, R2 ;  /* 0x000000080a027824 */ /* 0x000fc800078e0202 */
[----:B------:R-:W2:Y:S02]  /*16b0*/  SYNCS.PHASECHK.TRANS64.TRYWAIT P0, [R2+URZ+0xf0], R3 ;  /* 0x0000f003020075a7 */ /* 0x000ea400080011ff */
[----:B--2---:R-:W-:Y:S05]  /*16c0*/  @!P0 BRA `(.L_x_19) ;  /* 0x0000009400ac8947 */ /* 0x004fea0003800000 */
.L_x_113:
[----:B------:R2:W-:Y:S02]  /*16d0*/  SYNCS.ARRIVE.TRANS64.A1T0 RZ, [R2+URZ+0xe0], RZ ;  /* 0x0000e0ff02ff79a7 */ /* 0x0005e400081000ff */
[----:B--2---:R-:W-:-:S05]  /*16e0*/  VIADD R2, R10, 0x1 ;  /* 0x000000010a027836 */ /* 0x004fca0000000000 */
[----:B------:R-:W-:-:S04]  /*16f0*/  ISETP.NE.AND P0, PT, R2, 0x2, PT ;  /* 0x000000020200780c */ /* 0x000fc80003f05270 */
[----:B------:R-:W-:Y:S02]  /*1700*/  SEL R3, RZ, 0x1, P0 ;  /* 0x00000001ff037807 */ /* 0x000fe40000000000 */
[----:B------:R-:W-:Y:S02]  /*1710*/  SEL R10, R2, RZ, P0 ;  /* 0x000000ff020a7207 */ /* 0x000fe40000000000 */
[----:B------:R-:W-:-:S07]  /*1720*/  LOP3.LUT R11, R11, R3, RZ, 0x3c, !PT ;  /* 0x000000030b0b7212 */ /* 0x000fce00078e3cff */
.L_x_18:
[----:B------:R-:W-:Y:S01]  /*1730*/  UMOV UR4, 0x400 ;  /* 0x0000040000047882 */ /* 0x000fe20000000000 */
[----:B------:R-:W-:Y:S01]  /*1740*/  SHF.L.U32 R2, R0, 0x1f, RZ ;  /* 0x0000001f00027819 */ /* 0x000fe200000006ff */
[----:B-1----:R-:W-:Y:S02]  /*1750*/  ULEA UR4, UR7, UR4, 0x18 ;  /* 0x0000000407047291 */ /* 0x002fe4000f8ec0ff */
[----:B------:R-:W-:Y:S02]  /*1760*/  UISETP.GE.U32.AND UP0, UPT, UR25, 0x3f, UPT ;  /* 0x0000003f1900788c */ /* 0x000fe4000bf06070 */
[----:B------:R-:W-:Y:S02]  /*1770*/  ULEA UR5, UR23, UR4, 0x3 ;  /* 0x0000000417057291 */ /* 0x000fe4000f8e18ff */
[----:B------:R-:W-:Y:S02]  /*1780*/  USHF.L.U32 UR35, UR56, 0x7, URZ ;  /* 0x0000000738237899 */ /* 0x000fe400080006ff */
[----:B------:R-:W-:Y:S01]  /*1790*/  UIMAD UR11, UR47, 0xb0, URZ ;  /* 0x000000b02f0b78a4 */ /* 0x000fe2000f8e02ff */
[----:B------:R-:W-:-:S04]  /*17a0*/  UMOV UR30, URZ ;  /* 0x000000ff001e7c82 */ /* 0x000fc80008000000 */
[----:B------:R1:W2:Y:S01]  /*17b0*/  SYNCS.PHASECHK.TRANS64.TRYWAIT P0, [UR5+0x38], R2 ;  /* 0x00003802ff0075a7 */ /* 0x0002a20008001105 */
[----:B------:R-:W-:Y:S06]  /*17c0*/  BRA.U !UP0, `(.L_x_20) ;  /* 0x0000000108a87547 */ /* 0x000fec000b800000 */
[----:B------:R-:W-:Y:S01]  /*17d0*/  UMOV UR16, URZ ;  /* 0x000000ff00107c82 */ /* 0x000fe20008000000 */
[----:B------:R-:W-:-:S05]  /*17e0*/  UMOV UR5, UR23 ;  /* 0x0000001700057c82 */ /* 0x000fca0008000000 */
.L_x_25:
[----:B--2---:R-:W-:Y:S01]  /*17f0*/  @!P3 MOV R3, 0x4c00 ;  /* 0x00004c000003b802 */ /* 0x004fe20000000f00 */
[----:B------:R-:W-:Y:S01]  /*1800*/  ULEA UR33, UR5, UR4, 0x3 ;  /* 0x0000000405217291 */ /* 0x000fe2000f8e18ff */
[----:B--234-:R-:W-:Y:S11]  /*1810*/  @P0 BRA `(.L_x_21) ;  /* 0x00000000000c0947 */ /* 0x01cff60003800000 */
[----:B-1----:R-:W-:Y:S04]  /*1820*/  SHF.L.U32 R2, R0, 0x1f, RZ ;  /* 0x0000001f00027819 */ /* 0x002fe800000006ff */
[----:B------:R-:W1:Y:S02]  /*1830*/  SYNCS.PHASECHK.TRANS64.TRYWAIT P0, [UR33+0x38], R2 ;  /* 0x00003802ff0075a7 */ /* 0x000e640008001121 */
[----:B-1----:R-:W-:Y:S05]  /*1840*/  @!P0 BRA `(.L_x_22) ;  /* 0x0000009400608947 */ /* 0x002fea0003800000 */
.L_x_21:
[----:B------:R2:W-:Y:S01]  /*1850*/  @!P3 SYNCS.ARRIVE.TRANS64 RZ, [UR33], R3 ;  /* 0x00000003ffffb9a7 */ /* 0x0005e20008000021 */
[----:B------:R-:W-:Y:S04]  /*1860*/  BSSY.RECONVERGENT B0, `(.L_x_23) ;  /* 0x0000003000007945 */ /* 0x000fe80003800200 */
[----:B------:R-:W-:Y:S05]  /*1870*/  @P2 BRA `(.L_x_24) ;  /* 0x0000000000042947 */ /* 0x000fea0003800000 */
[----:B------:R-:W-:Y:S05]  /*1880*/  BPT.TRAP 0x1 ;  /* 0x000000040000795c */ /* 0x000fea0000300000 */
.L_x_24:
[----:B------:R-:W-:Y:S05]  /*1890*/  BSYNC.RECONVERGENT B0 ;  /* 0x0000000000007941 */ /* 0x000fea0003800200 */
.L_x_23:
[----:B------:R-:W-:Y:S02]  /*18a0*/  UIADD3 UR23, UPT, UPT, UR5, 0x1, URZ ;  /* 0x0000000105177890 */ /* 0x000fe4000fffe0ff */
[----:B------:R-:W-:Y:S02]  /*18b0*/  UIADD3 UR18, UP1, UPT, UR28, 0x80, URZ ;  /* 0x000000801c127890 */ /* 0x000fe4000ff3e0ff */
[----:B------:R-:W-:Y:S02]  /*18c0*/  UISETP.NE.AND UP0, UPT, UR23, 0x7, UPT ;  /* 0x000000071700788c */ /* 0x000fe4000bf05270 */
[----:B------:R-:W-:Y:S02]  /*18d0*/  ULEA UR32, UR5, UR4, 0xd ;  /* 0x0000000405207291 */ /* 0x000fe4000f8e68ff */
[----:B------:R-:W-:Y:S02]  /*18e0*/  USEL UR9, URZ, 0x1, UP0 ;  /* 0x00000001ff097887 */ /* 0x000fe40008000000 */
[----:B------:R-:W-:Y:S02]  /*18f0*/  USEL UR23, UR23, URZ, UP0 ;  /* 0x000000ff17177287 */ /* 0x000fe40008000000 */
[----:B------:R-:W-:Y:S02]  /*1900*/  USHF.L.U32 UR34, UR16, 0x5, URZ ;  /* 0x0000000510227899 */ /* 0x000fe400080006ff */
[----:B------:R-:W-:Y:S01]  /*1910*/  ULEA UR8, UR23, UR4, 0x3 ;  /* 0x0000000417087291 */ /* 0x000fe2000f8e18ff */
[----:B------:R-:W-:Y:S01]  /*1920*/  LOP3.LUT R0, R0, UR9, RZ, 0x3c, !PT ;  /* 0x0000000900007c12 */ /* 0x000fe2000f8e3cff */
[----:B------:R-:W-:Y:S02]  /*1930*/  UIADD3.X UR19, UPT, UPT, URZ, UR29, URZ, UP1, !UPT ;  /* 0x0000001dff137290 */ /* 0x000fe40008ffe4ff */
[----:B------:R-:W-:Y:S01]  /*1940*/  UIADD3 UR32, UPT, UPT, UR32, 0x16300, URZ ;  /* 0x0001630020207890 */ /* 0x000fe2000fffe0ff */
[----:B-1----:R-:W-:Y:S01]  /*1950*/  SHF.L.U32 R2, R0, 0x1f, RZ ;  /* 0x0000001f00027819 */ /* 0x002fe200000006ff */
[----:B------:R-:W-:Y:S02]  /*1960*/  UIADD3 UR30, UP0, UPT, UR28, 0x180, URZ ;  /* 0x000001801c1e7890 */ /* 0x000fe4000ff1e0ff */
[----:B------:R-:W-:Y:S01]  /*1970*/  UIADD3 UR16, UPT, UPT, UR16, 0x1, URZ ;  /* 0x0000000110107890 */ /* 0x000fe2000fffe0ff */
[----:B------:R3:W4:Y:S01]  /*1980*/  SYNCS.PHASECHK.TRANS64.TRYWAIT P0, [UR8+0x38], R2 ;  /* 0x00003802ff0075a7 */ /* 0x0007220008001108 */
[----:B------:R-:W-:Y:S01]  /*1990*/  UIMAD UR8, UR5, 0x2c00, UR4 ;  /* 0x00002c00050878a4 */ /* 0x000fe2000f8e0204 */
[----:B------:R-:W-:Y:S01]  /*19a0*/  UMOV UR38, 0x0 ;  /* 0x0000000000267882 */ /* 0x000fe20000000000 */
[----:B------:R-:W-:Y:S02]  /*19b0*/  UMOV UR39, 0x10000000 ;  /* 0x1000000000277882 */ /* 0x000fe40000000000 */
[----:B------:R-:W-:Y:S01]  /*19c0*/  UIADD3 UR8, UPT, UPT, UR8, 0x24300, URZ ;  /* 0x0002430008087890 */ /* 0x000fe2000fffe0ff */
[----:B------:R-:W-:Y:S01]  /*19d0*/  UTMALDG.3D [UR32], [UR18], desc[UR38] ;  /* 0x00002620120075b4 */ /* 0x000fe20008011000 */
[----:B------:R-:W-:Y:S01]  /*19e0*/  UIADD3.X UR31, UPT, UPT, URZ, UR29, URZ, UP0, !UPT ;  /* 0x0000001dff1f7290 */ /* 0x000fe200087fe4ff */
[----:B------:R-:W-:Y:S01]  /*19f0*/  UMOV UR12, UR36 ;  /* 0x00000024000c7c82 */ /* 0x000fe20008000000 */
[----:B------:R-:W-:Y:S01]  /*1a00*/  UMOV UR9, UR33 ;  /* 0x0000002100097c82 */ /* 0x000fe20008000000 */
[----:B------:R-:W-:Y:S01]  /*1a10*/  UMOV UR10, UR34 ;  /* 0x00000022000a7c82 */ /* 0x000fe20008000000 */
[----:B------:R-:W-:Y:S01]  /*1a20*/  UISETP.NE.AND UP0, UPT, UR16, UR6, UPT ;  /* 0x000000061000728c */ /* 0x000fe2000bf05270 */
[----:B------:R-:W-:Y:S04]  /*1a30*/  UMOV UR5, UR23 ;  /* 0x0000001700057c82 */ /* 0x000fe80008000000 */
[----:B------:R1:W-:Y:S02]  /*1a40*/  UTMALDG.3D [UR8], [UR30], desc[UR38] ;  /* 0x000026081e0075b4 */ /* 0x0003e40008011000 */
[----:B-1----:R-:W-:Y:S02]  /*1a50*/  UMOV UR30, UR6 ;  /* 0x00000006001e7c82 */ /* 0x002fe40008000000 */
[----:B------:R-:W-:Y:S05]  /*1a60*/  BRA.U UP0, `(.L_x_25) ;  /* 0xfffffffd00607547 */ /* 0x000fea000b83ffff */
.L_x_20:
[----:B------:R-:W-:Y:S01]  /*1a70*/  ULEA UR5, UR23, UR4, 0x3 ;  /* 0x0000000417057291 */ /* 0x000fe2000f8e18ff */
[----:B-1-3--:R-:W-:Y:S01]  /*1a80*/  SHF.L.U32 R2, R0, 0x1f, RZ ;  /* 0x0000001f00027819 */ /* 0x00afe200000006ff */
[----:B------:R-:W-:Y:S01]  /*1a90*/  @!P1 SYNCS.ARRIVE.TRANS64.A1T0 RZ, [UR4+0x98], RZ ;  /* 0x000098ffffff99a7 */ /* 0x000fe20008100004 */
[----:B------:R-:W-:-:S06]  /*1aa0*/  UISETP.GT.AND UP0, UPT, UR27, UR26, UPT ;  /* 0x0000001a1b00728c */ /* 0x000fcc000bf04270 */
[----:B--2-4-:R1:W2:Y:S03]  /*1ab0*/  SYNCS.PHASECHK.TRANS64.TRYWAIT P0, [UR5+0x38], R2 ;  /* 0x00003802ff0075a7 */ /* 0x0142a60008001105 */
[----:B------:R-:W-:Y:S05]  /*1ac0*/  BRA.U !UP0, `(.L_x_26) ;  /* 0x0000000108ac7547 */ /* 0x000fea000b800000 */
[----:B------:R-:W-:Y:S01]  /*1ad0*/  UIADD3 UR31, UPT, UPT, UR24, UR30, URZ ;  /* 0x0000001e181f7290 */ /* 0x000fe2000fffe0ff */
[----:B------:R-:W-:-:S11]  /*1ae0*/  UMOV UR5, UR23 ;  /* 0x0000001700057c82 */ /* 0x000fd60008000000 */
.L_x_31:
[----:B--2---:R-:W-:Y:S01]  /*1af0*/  @!P3 MOV R3, 0x4c00 ;  /* 0x00004c000003b802 */ /* 0x004fe20000000f00 */
[----:B---3--:R-:W-:Y:S01]  /*1b00*/  ULEA UR17, UR5, UR4, 0x3 ;  /* 0x0000000405117291 */ /* 0x008fe2000f8e18ff */
[----:B--2-4-:R-:W-:Y:S11]  /*1b10*/  @P0 BRA `(.L_x_27) ;  /* 0x00000000000c0947 */ /* 0x014ff60003800000 */
[----:B-1----:R-:W-:Y:S04]  /*1b20*/  SHF.L.U32 R2, R0, 0x1f, RZ ;  /* 0x0000001f00027819 */ /* 0x002fe800000006ff */
[----:B------:R-:W1:Y:S02]  /*1b30*/  SYNCS.PHASECHK.TRANS64.TRYWAIT P0, [UR17+0x38], R2 ;  /* 0x00003802ff0075a7 */ /* 0x000e640008001111 */
[----:B-1----:R-:W-:Y:S05]  /*1b40*/  @!P0 BRA `(.L_x_28) ;  /* 0x0000009000b88947 */ /* 0x002fea0003800000 */
.L_x_27:
[----:B------:R2:W-:Y:S01]  /*1b50*/  @!P3 SYNCS.ARRIVE.TRANS64 RZ, [UR17], R3 ;  /* 0x00000003ffffb9a7 */ /* 0x0005e20008000011 */
[----:B------:R-:W-:Y:S04]  /*1b60*/  BSSY.RECONVERGENT B0, `(.L_x_29) ;  /* 0x0000003000007945 */ /* 0x000fe80003800200 */
[----:B------:R-:W-:Y:S05]  /*1b70*/  @P2 BRA `(.L_x_30) ;  /* 0x0000000000042947 */ /* 0x000fea0003800000 */
[----:B------:R-:W-:Y:S05]  /*1b80*/  BPT.TRAP 0x1 ;  /* 0x000000040000795c */ /* 0x000fea0000300000 */
.L_x_30:
[----:B------:R-:W-:Y:S05]  /*1b90*/  BSYNC.RECONVERGENT B0 ;  /* 0x0000000000007941 */ /* 0x000fea0003800200 */
.L_x_29:
[----:B------:R-:W-:Y:S02]  /*1ba0*/  UIADD3 UR23, UPT, UPT, UR5, 0x1, URZ ;  /* 0x0000000105177890 */ /* 0x000fe4000fffe0ff */
[----:B------:R-:W-:Y:S02]  /*1bb0*/  ULEA UR16, UR5, UR4, 0xd ;  /* 0x0000000405107291 */ /* 0x000fe4000f8e68ff */
[----:B------:R-:W-:Y:S02]  /*1bc0*/  UISETP.NE.AND UP0, UPT, UR23, 0x7, UPT ;  /* 0x000000071700788c */ /* 0x000fe4000bf05270 */
[----:B------:R-:W-:Y:S02]  /*1bd0*/  UIADD3 UR40, UP1, UPT, UR28, 0x80, URZ ;  /* 0x000000801c287890 */ /* 0x000fe4000ff3e0ff */
[----:B------:R-:W-:Y:S02]  /*1be0*/  USEL UR9, URZ, 0x1, UP0 ;  /* 0x00000001ff097887 */ /* 0x000fe40008000000 */
[----:B------:R-:W-:Y:S02]  /*1bf0*/  USEL UR23, UR23, URZ, UP0 ;  /* 0x000000ff17177287 */ /* 0x000fe40008000000 */
[----:B------:R-:W-:Y:S02]  /*1c00*/  USHF.L.U32 UR18, UR30, 0x5, URZ ;  /* 0x000000051e127899 */ /* 0x000fe400080006ff */
[----:B------:R-:W-:Y:S01]  /*1c10*/  ULEA UR8, UR23, UR4, 0x3 ;  /* 0x0000000417087291 */ /* 0x000fe2000f8e18ff */
[----:B------:R-:W-:Y:S01]  /*1c20*/  LOP3.LUT R0, R0, UR9, RZ, 0x3c, !PT ;  /* 0x0000000900007c12 */ /* 0x000fe2000f8e3cff */
[----:B------:R-:W-:Y:S02]  /*1c30*/  UIADD3 UR16, UPT, UPT, UR16, 0x16300, URZ ;  /* 0x0001630010107890 */ /* 0x000fe4000fffe0ff */
[----:B------:R-:W-:Y:S01]  /*1c40*/  UIADD3.X UR41, UPT, UPT, URZ, UR29, URZ, UP1, !UPT ;  /* 0x0000001dff297290 */ /* 0x000fe20008ffe4ff */
[----:B-1----:R-:W-:Y:S01]  /*1c50*/  SHF.L.U32 R2, R0, 0x1f, RZ ;  /* 0x0000001f00027819 */ /* 0x002fe200000006ff */
[----:B------:R-:W-:Y:S02]  /*1c60*/  UIADD3 UR38, UP0, UPT, UR28, 0x180, URZ ;  /* 0x000001801c267890 */ /* 0x000fe4000ff1e0ff */
[----:B------:R-:W-:Y:S01]  /*1c70*/  UIADD3 UR30, UPT, UPT, UR30, 0x1, URZ ;  /* 0x000000011e1e7890 */ /* 0x000fe2000fffe0ff */
[----:B------:R3:W4:Y:S01]  /*1c80*/  SYNCS.PHASECHK.TRANS64.TRYWAIT P0, [UR8+0x38], R2 ;  /* 0x00003802ff0075a7 */ /* 0x0007220008001108 */
[----:B------:R-:W-:Y:S01]  /*1c90*/  UIMAD UR8, UR5, 0x2c00, UR4 ;  /* 0x00002c00050878a4 */ /* 0x000fe2000f8e0204 */
[----:B------:R-:W-:Y:S01]  /*1ca0*/  UMOV UR32, 0x0 ;  /* 0x0000000000207882 */ /* 0x000fe20000000000 */
[----:B------:R-:W-:Y:S01]  /*1cb0*/  UMOV UR33, 0x10000000 ;  /* 0x1000000000217882 */ /* 0x000fe20000000000 */
[----:B------:R-:W-:Y:S01]  /*1cc0*/  UMOV UR19, UR35 ;  /* 0x0000002300137c82 */ /* 0x000fe20008000000 */
[----:B------:R-:W-:Y:S01]  /*1cd0*/  UMOV UR20, UR36 ;  /* 0x0000002400147c82 */ /* 0x000fe20008000000 */
[----:B------:R-:W-:Y:S01]  /*1ce0*/  UIADD3 UR8, UPT, UPT, UR8, 0x24300, URZ ;  /* 0x0002430008087890 */ /* 0x000fe2000fffe0ff */
[----:B------:R3:W-:Y:S01]  /*1cf0*/  UTMALDG.3D [UR16], [UR40], desc[UR32] ;  /* 0x00002010280075b4 */ /* 0x0007e20008011000 */
[----:B------:R-:W-:Y:S01]  /*1d00*/  UIADD3.X UR39, UPT, UPT, URZ, UR29, URZ, UP0, !UPT ;  /* 0x0000001dff277290 */ /* 0x000fe200087fe4ff */
[----:B------:R-:W-:Y:S01]  /*1d10*/  UMOV UR12, UR36 ;  /* 0x00000024000c7c82 */ /* 0x000fe20008000000 */
[----:B------:R-:W-:Y:S01]  /*1d20*/  UMOV UR9, UR17 ;  /* 0x0000001100097c82 */ /* 0x000fe20008000000 */
[----:B------:R-:W-:Y:S01]  /*1d30*/  UMOV UR10, UR18 ;  /* 0x00000012000a7c82 */ /* 0x000fe20008000000 */
[----:B------:R-:W-:Y:S01]  /*1d40*/  UISETP.NE.AND UP0, UPT, UR30, UR31, UPT ;  /* 0x0000001f1e00728c */ /* 0x000fe2000bf05270 */
[----:B------:R-:W-:Y:S04]  /*1d50*/  UMOV UR5, UR23 ;  /* 0x0000001700057c82 */ /* 0x000fe80008000000 */
[----:B------:R3:W-:Y:S04]  /*1d60*/  UTMALDG.3D [UR8], [UR38], desc[UR32] ;  /* 0x00002008260075b4 */ /* 0x0007e80008011000 */
[----:B------:R-:W-:Y:S05]  /*1d70*/  BRA.U UP0, `(.L_x_31) ;  /* 0xfffffffd005c7547 */ /* 0x000fea000b83ffff */
.L_x_26:
[C---:B--2---:R-:W-:Y:S01]  /*1d80*/  LEA R3, R9.reuse, UR4, 0x3 ;  /* 0x0000000409037c11 */ /* 0x044fe2000f8e18ff */
[----:B------:R-:W-:Y:S01]  /*1d90*/  NOP ;  /* 0x0000000000007918 */ /* 0x000fe20000000000 */
[----:B-1-3--:R-:W-:Y:S02]  /*1da0*/  SHF.L.U32 R2, R12, 0x1f, RZ ;  /* 0x0000001f0c027819 */ /* 0x00afe400000006ff */
[----:B------:R-:W-:Y:S02]  /*1db0*/  LEA R4, R9, UR4, 0x4 ;  /* 0x0000000409047c11 */ /* 0x000fe4000f8e20ff */
[----:B----4-:R-:W1:Y:S02]  /*1dc0*/  SYNCS.PHASECHK.TRANS64.TRYWAIT P0, [R3+URZ+0xa0], R2 ;  /* 0x0000a002030075a7 */ /* 0x010e6400080011ff */
[----:B-1----:R-:W-:Y:S05]  /*1dd0*/  @!P0 BRA `(.L_x_32) ;  /* 0x00000090002c8947 */ /* 0x002fea0003800000 */
.L_x_116:
[----:B------:R-:W2:Y:S01]  /*1de0*/  LDS.128 R4, [R4+0x110] ;  /* 0x0001100004047984 */ /* 0x000ea20000000c00 */
[----:B------:R-:W-:Y:S01]  /*1df0*/  UISETP.GE.AND UP0, UPT, UR13, 0x1, UPT ;  /* 0x000000010d00788c */ /* 0x000fe2000bf06270 */
[----:B------:R-:W-:Y:S01]  /*1e00*/  @!PT LDS RZ, [RZ] ;  /* 0x00000000fffff984 */ /* 0x000fe20000000800 */
[----:B------:R-:W-:Y:S01]  /*1e10*/  @!PT LDS RZ, [RZ] ;  /* 0x00000000fffff984 */ /* 0x000fe20000000800 */
[----:B------:R-:W-:Y:S01]  /*1e20*/  @!PT LDS RZ, [RZ] ;  /* 0x00000000fffff984 */ /* 0x000fe20000000800 */
[----:B------:R-:W-:Y:S01]  /*1e30*/  @!PT LDS RZ, [RZ] ;  /* 0x00000000fffff984 */ /* 0x000fe20000000800 */
[----:B------:R3:W-:Y:S06]  /*1e40*/  MEMBAR.ALL.CTA ;  /* 0x0000000000007992 */ /* 0x0007ec0000008000 */
[----:B---3--:R-:W3:Y:S01]  /*1e50*/  FENCE.VIEW.ASYNC.S ;  /* 0x00000000000073c6 */ /* 0x008ee20000000000 */
[----:B--2---:R-:W-:-:S13]  /*1e60*/  LOP3.LUT P0, RZ, R6, 0x1, RZ, 0xc0, !PT ;  /* 0x0000000106ff7812 */ /* 0x004fda000780c0ff */
[----:B---3--:R-:W-:Y:S01]  /*1e70*/  VOTEU.ANY UP1, P0 ;  /* 0x0000000000ff7886 */ /* 0x008fe20000020100 */
[----:B------:R-:W-:-:S13]  /*1e80*/  PLOP3.LUT P0, PT, PT, PT, UP1, 0x80, 0x8 ;  /* 0x000000000008781c */ /* 0x000fda0003f0f018 */
[----:B-1----:R-:W-:Y:S02]  /*1e90*/  @P0 LOP3.LUT R2, R5, 0xffff, RZ, 0xc0, !PT ;  /* 0x0000ffff05020812 */ /* 0x002fe400078ec0ff */
[----:B------:R-:W-:Y:S02]  /*1ea0*/  @P0 MOV R8, R4 ;  /* 0x0000000400080202 */ /* 0x000fe40000000f00 */
[----:B------:R-:W-:Y:S01]  /*1eb0*/  @P0 R2UR UR8, R2 ;  /* 0x00000000020802ca */ /* 0x000fe200000e0000 */
[----:B------:R-:W-:Y:S01]  /*1ec0*/  VIADD R2, R3, 0xb0 ;  /* 0x000000b003027836 */ /* 0x000fe20000000000 */
[----:B------:R-:W-:Y:S02]  /*1ed0*/  @P0 SHF.R.U32.HI R4, RZ, 0x10, R5 ;  /* 0x00000010ff040819 */ /* 0x000fe40000011605 */
[----:B------:R-:W-:Y:S02]  /*1ee0*/  @P0 R2UR UR9, R8 ;  /* 0x00000000080902ca */ /* 0x000fe400000e0000 */
[----:B------:R-:W-:-:S02]  /*1ef0*/  PRMT R2, RZ, 0x654, R2 ;  /* 0x00000654ff027816 */ /* 0x000fc40000000002 */
[----:B------:R-:W-:Y:S02]  /*1f00*/  @P0 R2UR UR5, R4 ;  /* 0x00000000040502ca */ /* 0x000fe400000e0000 */
[----:B------:R1:W-:Y:S03]  /*1f10*/  SYNCS.ARRIVE.TRANS64.RED.A1T0 RZ, [R2+URZ], RZ ;  /* 0x000000ff02ff79a7 */ /* 0x0003e600081004ff */
[----:B------:R-:W-:-:S04]  /*1f20*/  @UP1 UMOV UR21, UR8 ;  /* 0x0000000800151c82 */ /* 0x000fc80008000000 */
[----:B------:R-:W-:-:S04]  /*1f30*/  @UP1 UMOV UR22, UR9 ;  /* 0x0000000900161c82 */ /* 0x000fc80008000000 */
[----:B------:R-:W-:Y:S01]  /*1f40*/  @UP1 UMOV UR36, UR5 ;  /* 0x0000000500241c82 */ /* 0x000fe20008000000 */
[----:B------:R-:W-:Y:S05]  /*1f50*/  BRA.U !UP0, `(.L_x_33) ;  /* 0x0000000108d47547 */ /* 0x000fea000b800000 */
[----:B------:R-:W2:Y:S01]  /*1f60*/  LDCU.128 UR8, c[0x0][0xb10] ;  /* 0x00016200ff0877ac */ /* 0x000ea20008000c00 */
[----:B------:R-:W3:Y:S01]  /*1f70*/  LDCU UR5, c[0x0][0xb20] ;  /* 0x00016400ff0577ac */ /* 0x000ee20008000800 */
[----:B------:R-:W4:Y:S01]  /*1f80*/  LDCU UR12, c[0x0][0xb0c] ;  /* 0x00016180ff0c77ac */ /* 0x000f220008000800 */
[----:B------:R-:W1:Y:S01]  /*1f90*/  LDCU.64 UR16, c[0x0][0xb28] ;  /* 0x00016500ff1077ac */ /* 0x000e620008000a00 */
[----:B------:R-:W-:Y:S02]  /*1fa0*/  UISETP.NE.AND UP3, UPT, UR13, 0x1, UPT ;  /* 0x000000010d00788c */ /* 0x000fe4000bf65270 */
[----:B--2---:R-:W-:Y:S02]  /*1fb0*/  UIMAD.WIDE.U32 UR32, UR14, UR11, URZ ;  /* 0x0000000b0e2072a5 */ /* 0x004fe4000f8e00ff */
[----:B------:R-:W-:Y:S02]  /*1fc0*/  UIMAD.WIDE.U32 UR18, UR15, UR8, URZ ;  /* 0x000000080f1272a5 */ /* 0x000fe4000f8e00ff */
[----:B------:R-:W-:-:S02]  /*1fd0*/  UIMAD.WIDE.U32 UR30, UR21, UR11, URZ ;  /* 0x0000000b151e72a5 */ /* 0x000fc4000f8e00ff */
[----:B------:R-:W-:Y:S01]  /*1fe0*/  UISETP.NE.AND UP0, UPT, UR10, 0x1, UPT ;  /* 0x000000010a00788c */ /* 0x000fe2000bf05270 */
[----:B------:R-:W-:Y:S02]  /*1ff0*/  UMOV UR11, UR33 ;  /* 0x00000021000b7c82 */ /* 0x000fe40008000000 */
[----:B------:R-:W-:Y:S01]  /*2000*/  UMOV UR18, UR19 ;  /* 0x0000001300127c82 */ /* 0x000fe20008000000 */
[----:B---3--:R-:W-:Y:S02]  /*2010*/  USHF.R.U32.HI UR11, URZ, UR5, UR11 ;  /* 0x00000005ff0b7299 */ /* 0x008fe4000801160b */
[----:B----4-:R-:W-:Y:S02]  /*2020*/  UISETP.NE.AND UP2, UPT, UR12, 0x1, UPT ;  /* 0x000000010c00788c */ /* 0x010fe4000bf45270 */
[----:B------:R-:W-:Y:S02]  /*2030*/  USHF.R.U32.HI UR18, URZ, UR9, UR18 ;  /* 0x00000009ff127299 */ /* 0x000fe40008011612 */
[----:B------:R-:W-:-:S02]  /*2040*/  USEL UR11, UR14, UR11, !UP0 ;  /* 0x0000000b0e0b7287 */ /* 0x000fc4000c000000 */
[----:B------:R-:W-:Y:S02]  /*2050*/  USEL UR18, UR15, UR18, !UP2 ;  /* 0x000000120f127287 */ /* 0x000fe4000d000000 */
[----:B-1----:R-:W-:Y:S02]  /*2060*/  UIMAD.WIDE.U32 UR34, UR11, UR16, URZ ;  /* 0x000000100b2272a5 */ /* 0x002fe4000f8e00ff */
[----:B------:R-:W-:Y:S02]  /*2070*/  UIMAD.WIDE.U32 UR32, UR22, UR8, URZ ;  /* 0x00000008162072a5 */ /* 0x000fe4000f8e00ff */
[----:B------:R-:W-:Y:S01]  /*2080*/  UIMAD.WIDE.U32 UR38, UR18, UR16, URZ ;  /* 0x00000010122672a5 */ /* 0x000fe2000f8e00ff */
[----:B------:R-:W-:Y:S02]  /*2090*/  UMOV UR30, UR31 ;  /* 0x0000001f001e7c82 */ /* 0x000fe40008000000 */
[----:B------:R-:W-:Y:S01]  /*20a0*/  UMOV UR34, UR35 ;  /* 0x0000002300227c82 */ /* 0x000fe20008000000 */
[----:B------:R-:W-:-:S02]  /*20b0*/  USHF.R.U32.HI UR30, URZ, UR5, UR30 ;  /* 0x00000005ff1e7299 */ /* 0x000fc4000801161e */
[----:B------:R-:W-:Y:S01]  /*20c0*/  @UP3 USHF.R.U32.HI UR11, URZ, UR17, UR34 ;  /* 0x00000011ff0b3299 */ /* 0x000fe20008011622 */
[----:B------:R-:W-:Y:S01]  /*20d0*/  UMOV UR32, UR33 ;  /* 0x0000002100207c82 */ /* 0x000fe20008000000 */
[----:B------:R-:W-:Y:S01]  /*20e0*/  UMOV UR38, UR39 ;  /* 0x0000002700267c82 */ /* 0x000fe20008000000 */
[----:B------:R-:W-:Y:S02]  /*20f0*/  USHF.R.U32.HI UR32, URZ, UR9, UR32 ;  /* 0x00000009ff207299 */ /* 0x000fe40008011620 */
[----:B------:R-:W-:Y:S02]  /*2100*/  USEL UR30, UR21, UR30, !UP0 ;  /* 0x0000001e151e7287 */ /* 0x000fe4000c000000 */
[----:B------:R-:W-:Y:S02]  /*2110*/  @UP3 USHF.R.U32.HI UR18, URZ, UR17, UR38 ;  /* 0x00000011ff123299 */ /* 0x000fe40008011626 */
[----:B------:R-:W-:Y:S02]  /*2120*/  UIMAD UR11, UR13, UR11, URZ ;  /* 0x0000000b0d0b72a4 */ /* 0x000fe4000f8e02ff */
[----:B------:R-:W-:-:S02]  /*2130*/  USEL UR32, UR22, UR32, !UP2 ;  /* 0x0000002016207287 */ /* 0x000fc4000d000000 */
[----:B------:R-:W-:Y:S02]  /*2140*/  UIMAD UR5, UR13, UR18, URZ ;  /* 0x000000120d0572a4 */ /* 0x000fe4000f8e02ff */
        /* <DEDUP_REMOVED lines=22> */
.L_x_33:
[----:B------:R-:W2:Y:S02]  /*22b0*/  LDCU UR5, c[0x0][0xb30] ;  /* 0x00016600ff0577ac */ /* 0x000ea40008000800 */
[----:B--2---:R-:W-:-:S09]  /*22c0*/  UISETP.NE.AND UP0, UPT, UR5, 0x1, UPT ;  /* 0x000000010500788c */ /* 0x004fd2000bf05270 */
[----:B------:R-:W-:Y:S05]  /*22d0*/  BRA.U UP0, `(.L_x_34) ;  /* 0x0000000100447547 */ /* 0x000fea000b800000 */
[----:B------:R-:W2:Y:S01]  /*22e0*/  LDCU.128 UR8, c[0x0][0xb10] ;  /* 0x00016200ff0877ac */ /* 0x000ea20008000c00 */
[----:B------:R-:W3:Y:S01]  /*22f0*/  LDCU UR12, c[0x0][0xb0c] ;  /* 0x00016180ff0c77ac */ /* 0x000ee20008000800 */
[----:B------:R-:W4:Y:S01]  /*2300*/  LDCU UR5, c[0x0][0xb20] ;  /* 0x00016400ff0577ac */ /* 0x000f220008000800 */
[----:B--2---:R-:W-:Y:S02]  /*2310*/  UIMAD.WIDE.U32 UR18, UR22, UR8, URZ ;  /* 0x00000008161272a5 */ /* 0x004fe4000f8e00ff */
[----:B------:R-:W-:Y:S02]  /*2320*/  UIMAD.WIDE.U32 UR16, UR21, UR11, URZ ;  /* 0x0000000b151072a5 */ /* 0x000fe4000f8e00ff */
[----:B---3--:R-:W-:Y:S02]  /*2330*/  UISETP.NE.AND UP2, UPT, UR12, 0x1, UPT ;  /* 0x000000010c00788c */ /* 0x008fe4000bf45270 */
[----:B------:R-:W-:Y:S01]  /*2340*/  UISETP.NE.AND UP0, UPT, UR10, 0x1, UPT ;  /* 0x000000010a00788c */ /* 0x000fe2000bf05270 */
[----:B------:R-:W-:-:S02]  /*2350*/  UMOV UR8, UR19 ;  /* 0x0000001300087c82 */ /* 0x000fc40008000000 */
[----:B------:R-:W-:Y:S01]  /*2360*/  UMOV UR16, UR17 ;  /* 0x0000001100107c82 */ /* 0x000fe20008000000 */
[----:B------:R-:W-:Y:S02]  /*2370*/  USHF.R.U32.HI UR8, URZ, UR9, UR8 ;  /* 0x00000009ff087299 */ /* 0x000fe40008011608 */
[----:B----4-:R-:W-:Y:S02]  /*2380*/  USHF.R.U32.HI UR5, URZ, UR5, UR16 ;  /* 0x00000005ff057299 */ /* 0x010fe40008011610 */
[----:B------:R-:W-:Y:S02]  /*2390*/  USEL UR8, UR22, UR8, !UP2 ;  /* 0x0000000816087287 */ /* 0x000fe4000d000000 */
[----:B------:R-:W-:-:S04]  /*23a0*/  USEL UR5, UR21, UR5, !UP0 ;  /* 0x0000000515057287 */ /* 0x000fc8000c000000 */
[----:B------:R-:W-:Y:S02]  /*23b0*/  UIADD3 UR9, UPT, UPT, UR8, -UR5, URZ ;  /* 0x8000000508097290 */ /* 0x000fe4000fffe0ff */
[----:B------:R-:W-:Y:S02]  /*23c0*/  UIADD3 UR5, UPT, UPT, -UR8, UR5, URZ ;  /* 0x0000000508057290 */ /* 0x000fe4000fffe1ff */
[----:B------:R-:W-:Y:S02]  /*23d0*/  UIMAD UR21, UR9, UR10, UR21 ;  /* 0x0000000a091572a4 */ /* 0x000fe4000f8e0215 */
[----:B------:R-:W-:-:S12]  /*23e0*/  UIMAD UR22, UR5, UR12, UR22 ;  /* 0x0000000c051672a4 */ /* 0x000fd8000f8e0216 */
.L_x_34:
[----:B-1----:R-:W-:Y:S01]  /*23f0*/  VIADD R2, R9, 0x1 ;  /* 0x0000000109027836 */ /* 0x002fe20000000000 */
[----:B------:R-:W-:Y:S01]  /*2400*/  PLOP3.LUT P1, PT, PT, PT, PT, 0x80, 0x8 ;  /* 0x000000000008781c */ /* 0x000fe20003f2f070 */
[----:B------:R-:W-:Y:S02]  /*2410*/  UIADD3 UR56, UPT, UPT, UR22, UR46, URZ ;  /* 0x0000002e16387290 */ /* 0x000fe4000fffe0ff */
[----:B------:R-:W-:Y:S01]  /*2420*/  UIADD3 UR47, UPT, UPT, UR21, UR45, URZ ;  /* 0x0000002d152f7290 */ /* 0x000fe2000fffe0ff */
[----:B------:R-:W-:-:S04]  /*2430*/  ISETP.NE.AND P0, PT, R2, 0x2, PT ;  /* 0x000000020200780c */ /* 0x000fc80003f05270 */
[----:B------:R-:W-:Y:S02]  /*2440*/  SEL R3, RZ, 0x1, P0 ;  /* 0x00000001ff037807 */ /* 0x000fe40000000000 */
[----:B------:R-:W-:Y:S02]  /*2450*/  SEL R9, R2, RZ, P0 ;  /* 0x000000ff02097207 */ /* 0x000fe40000000000 */
[----:B------:R-:W-:Y:S01]  /*2460*/  LOP3.LUT R12, R12, R3, RZ, 0x3c, !PT ;  /* 0x000000030c0c7212 */ /* 0x000fe200078e3cff */
[----:B------:R-:W-:Y:S06]  /*2470*/  BRA.U UP1, `(.L_x_35) ;  /* 0xfffffff1016c7547 */ /* 0x000fec000b83ffff */
[----:B------:R-:W-:Y:S01]  /*2480*/  UIADD3 UR4, UPT, UPT, UR4, 0x38, URZ ;  /* 0x0000003804047890 */ /* 0x000fe2000fffe0ff */
[----:B------:R-:W-:-:S03]  /*2490*/  SHF.L.U32 R2, R0, 0x1f, RZ ;  /* 0x0000001f00027819 */ /* 0x000fc600000006ff */
[----:B------:R-:W-:-:S09]  /*24a0*/  ULEA UR5, UR23, UR4, 0x3 ;  /* 0x0000000417057291 */ /* 0x000fd2000f8e18ff */
[----:B------:R-:W1:Y:S02]  /*24b0*/  SYNCS.PHASECHK.TRANS64.TRYWAIT P0, [UR5], R2 ;  /* 0x00000002ff0075a7 */ /* 0x000e640008001105 */
[----:B-1----:R-:W-:Y:S05]  /*24c0*/  @!P0 BRA `(.L_x_36) ;  /* 0x0000008800848947 */ /* 0x002fea0003800000 */
.L_x_118:
[----:B------:R-:W-:-:S04]  /*24d0*/  UIADD3 UR6, UPT, UPT, UR23, 0x1, URZ ;  /* 0x0000000117067890 */ /* 0x000fc8000fffe0ff */
[----:B------:R-:W-:-:S04]  /*24e0*/  UISETP.NE.AND UP0, UPT, UR6, 0x7, UPT ;  /* 0x000000070600788c */ /* 0x000fc8000bf05270 */
[----:B------:R-:W-:Y:S02]  /*24f0*/  USEL UR7, URZ, 0x1, UP0 ;  /* 0x00000001ff077887 */ /* 0x000fe40008000000 */
[----:B------:R-:W-:-:S04]  /*2500*/  USEL UR6, UR6, URZ, UP0 ;  /* 0x000000ff06067287 */ /* 0x000fc80008000000 */
[----:B------:R-:W-:Y:S01]  /*2510*/  ULEA UR5, UR6, UR4, 0x3 ;  /* 0x0000000406057291 */ /* 0x000fe2000f8e18ff */
[----:B------:R-:W-:-:S04]  /*2520*/  LOP3.LUT R0, R0, UR7, RZ, 0x3c, !PT ;  /* 0x0000000700007c12 */ /* 0x000fc8000f8e3cff */
[----:B-1----:R-:W-:-:S04]  /*2530*/  SHF.L.U32 R2, R0, 0x1f, RZ ;  /* 0x0000001f00027819 */ /* 0x002fc800000006ff */
[----:B------:R-:W1:Y:S02]  /*2540*/  SYNCS.PHASECHK.TRANS64.TRYWAIT P0, [UR5], R2 ;  /* 0x00000002ff0075a7 */ /* 0x000e640008001105 */
[----:B-1----:R-:W-:Y:S05]  /*2550*/  @!P0 BRA `(.L_x_37) ;  /* 0x0000008800788947 */ /* 0x002fea0003800000 */
.L_x_120:
        /* <DEDUP_REMOVED lines=9> */
.L_x_122:
        /* <DEDUP_REMOVED lines=9> */
.L_x_124:
        /* <DEDUP_REMOVED lines=9> */
.L_x_126:
        /* <DEDUP_REMOVED lines=9> */
.L_x_128:
[----:B------:R-:W-:-:S04]  /*27a0*/  UIADD3 UR6, UPT, UPT, UR6, 0x1, URZ ;  /* 0x0000000106067890 */ /* 0x000fc8000fffe0ff */
[----:B------:R-:W-:-:S04]  /*27b0*/  UISETP.NE.AND UP0, UPT, UR6, 0x7, UPT ;  /* 0x000000070600788c */ /* 0x000fc8000bf05270 */
[----:B------:R-:W-:Y:S02]  /*27c0*/  USEL UR5, URZ, 0x1, UP0 ;  /* 0x00000001ff057887 */ /* 0x000fe40008000000 */
[----:B------:R-:W-:-:S04]  /*27d0*/  USEL UR6, UR6, URZ, UP0 ;  /* 0x000000ff06067287 */ /* 0x000fc80008000000 */
[----:B------:R-:W-:Y:S01]  /*27e0*/  ULEA UR6, UR6, UR4, 0x3 ;  /* 0x0000000406067291 */ /* 0x000fe2000f8e18ff */
[----:B-1----:R-:W-:-:S04]  /*27f0*/  LOP3.LUT R2, R0, UR5, RZ, 0x3c, !PT ;  /* 0x0000000500027c12 */ /* 0x002fc8000f8e3cff */
[----:B------:R-:W-:Y:S01]  /*2800*/  SHF.L.U32 R2, R2, 0x1f, RZ ;  /* 0x0000001f02027819 */ /* 0x000fe200000006ff */
[----:B------:R-:W-:-:S07]  /*2810*/  IMAD.U32 R0, RZ, RZ, UR6 ;  /* 0x00000006ff007e24 */ /* 0x000fce000f8e00ff */
.L_x_42:
[----:B-1----:R1:W2:Y:S02]  /*2820*/  SYNCS.PHASECHK.TRANS64.TRYWAIT P0, [R0+URZ], R2 ;  /* 0x00000002000075a7 */ /* 0x0022a400080011ff */
[----:B--2---:R-:W-:Y:S05]  /*2830*/  @!P0 NANOSLEEP.SYNCS 0x989680 ;  /* 0x009896800000895d */ /* 0x004fea0003900000 */
[----:B------:R-:W2:Y:S02]  /*2840*/  @!P0 SYNCS.PHASECHK.TRANS64 P0, [R0+URZ], R2 ;  /* 0x00000002000085a7 */ /* 0x000ea400080010ff */
[----:B--2---:R-:W-:Y:S05]  /*2850*/  @P0 EXIT ;  /* 0x000000000000094d */ /* 0x004fea0003800000 */
[----:B------:R-:W-:Y:S05]  /*2860*/  BRA `(.L_x_42) ;  /* 0xfffffffc00ec7947 */ /* 0x000fea000383ffff */
.L_x_17:
[----:B------:R-:W-:-:S04]  /*2870*/  UISETP.NE.AND UP0, UPT, UR7, URZ, UPT ;  /* 0x000000ff0700728c */ /* 0x000fc8000bf05270 */
[----:B------:R-:W-:-:S09]  /*2880*/  UISETP.NE.OR UP0, UPT, UR12, 0x1, UP0 ;  /* 0x000000010c00788c */ /* 0x000fd20008705670 */
[----:B------:R-:W-:Y:S05]  /*2890*/  BRA.U UP0, `(.L_x_43) ;  /* 0x0000000500507547 */ /* 0x000fea000b800000 */
[----:B------:R-:W-:Y:S01]  /*28a0*/  HFMA2 R9, -RZ, RZ, 0, 0 ;  /* 0x00000000ff097431 */ /* 0x000fe200000001ff */
[----:B------:R-:W-:Y:S01]  /*28b0*/  ISETP.NE.AND P2, PT, R14, RZ, PT ;  /* 0x000000ff0e00720c */ /* 0x000fe20003f45270 */
[----:B------:R-:W-:Y:S01]  /*28c0*/  IMAD.MOV.U32 R10, RZ, RZ, 0x1 ;  /* 0x00000001ff0a7424 */ /* 0x000fe200078e00ff */
[----:B------:R-:W-:Y:S01]  /*28d0*/  MOV R4, RZ ;  /* 0x000000ff00047202 */ /* 0x000fe20000000f00 */
[----:B------:R-:W-:Y:S01]  /*28e0*/  IMAD.MOV.U32 R12, RZ, RZ, RZ ;  /* 0x000000ffff0c7224 */ /* 0x000fe200078e00ff */
[----:B------:R-:W-:Y:S01]  /*28f0*/  UMOV UR4, 0x400 ;  /* 0x0000040000047882 */ /* 0x000fe20000000000 */
[----:B------:R-:W-:Y:S01]  /*2900*/  IMAD.MOV.U32 R11, RZ, RZ, RZ ;  /* 0x000000ffff0b7224 */ /* 0x000fe200078e00ff */
[----:B------:R-:W-:Y:S01]  /*2910*/  ULEA UR7, UR7, UR4, 0x18 ;  /* 0x0000000407077291 */ /* 0x000fe2000f8ec0ff */
[----:B------:R-:W-:-:S11]  /*2920*/  UMOV UR6, URZ ;  /* 0x000000ff00067c82 */ /* 0x000fd60008000000 */
.L_x_47:
[----:B------:R-:W-:Y:S02]  /*2930*/  LEA R0, R4, UR7, 0x3 ;  /* 0x0000000704007c11 */ /* 0x000fe4000f8e18ff */
[----:B------:R-:W-:-:S03]  /*2940*/  SHF.L.U32 R2, R11, 0x1f, RZ ;  /* 0x0000001f0b027819 */ /* 0x000fc600000006ff */
[----:B------:R-:W-:Y:S01]  /*2950*/  VIADD R3, R0, 0xf0 ;  /* 0x000000f000037836 */ /* 0x000fe20000000000 */
[----:B------:R-:W2:Y:S02]  /*2960*/  SYNCS.PHASECHK.TRANS64.TRYWAIT P0, [R0+URZ+0xe0], R2 ;  /* 0x0000e002000075a7 */ /* 0x000ea400080011ff */
[----:B--2---:R-:W-:Y:S05]  /*2970*/  @!P0 BRA `(.L_x_44) ;  /* 0x0000008400e88947 */ /* 0x004fea0003800000 */
.L_x_129:
[----:B------:R-:W-:Y:S01]  /*2980*/  ULEA UR5, UR6, UR7, 0x3 ;  /* 0x0000000706057291 */ /* 0x000fe2000f8e18ff */
[----:B--2---:R-:W-:Y:S01]  /*2990*/  PRMT R0, RZ, 0x654, R3 ;  /* 0x00000654ff007816 */ /* 0x004fe20000000003 */
[----:B------:R-:W-:Y:S01]  /*29a0*/  @!P2 IMAD.MOV.U32 R5, RZ, RZ, 0x10 ;  /* 0x00000010ff05a424 */ /* 0x000fe200078e00ff */
[----:B------:R-:W-:Y:S01]  /*29b0*/  SHF.L.U32 R2, R10, 0x1f, RZ ;  /* 0x0000001f0a027819 */ /* 0x000fe200000006ff */
[----:B------:R-:W-:Y:S01]  /*29c0*/  UIADD3 UR4, UPT, UPT, UR5, 0xa0, URZ ;  /* 0x000000a005047890 */ /* 0x000fe2000fffe0ff */
[----:B------:R2:W-:Y:S04]  /*29d0*/  SYNCS.ARRIVE.TRANS64.RED.A1T0 RZ, [R0+URZ], RZ ;  /* 0x000000ff00ff79a7 */ /* 0x0005e800081004ff */
[----:B------:R-:W3:Y:S01]  /*29e0*/  SYNCS.PHASECHK.TRANS64.TRYWAIT P0, [UR5+0xb0], R2 ;  /* 0x0000b002ff0075a7 */ /* 0x000ee20008001105 */
[----:B--2---:R-:W-:-:S05]  /*29f0*/  IMAD.U32 R0, RZ, RZ, UR4 ;  /* 0x00000004ff007e24 */ /* 0x004fca000f8e00ff */
[----:B------:R-:W-:Y:S01]  /*2a00*/  PRMT R0, R14, 0x654, R0 ;  /* 0x000006540e007816 */ /* 0x000fe20000000000 */
[----:B---3--:R-:W-:Y:S06]  /*2a10*/  @!P0 BRA `(.L_x_45) ;  /* 0x0000008400d48947 */ /* 0x008fec0003800000 */
.L_x_131:
[----:B------:R-:W-:Y:S01]  /*2a20*/  ULEA UR4, UR6, UR7, 0x4 ;  /* 0x0000000706047291 */ /* 0x000fe2000f8e20ff */
[----:B------:R-:W-:Y:S01]  /*2a30*/  SEL R13, R0, R13, !P2 ;  /* 0x0000000d000d7207 */ /* 0x000fe20005000000 */
[----:B------:R-:W-:Y:S01]  /*2a40*/  UIADD3 UR5, UPT, UPT, UR5, 0xa0, URZ ;  /* 0x000000a005057890 */ /* 0x000fe2000fffe0ff */
[----:B------:R-:W-:Y:S01]  /*2a50*/  LEA R0, R9, UR7, 0x3 ;  /* 0x0000000709007c11 */ /* 0x000fe2000f8e18ff */
[----:B------:R-:W-:Y:S01]  /*2a60*/  UIADD3 UR4, UPT, UPT, UR4, 0x110, URZ ;  /* 0x0000011004047890 */ /* 0x000fe2000fffe0ff */
[----:B--2---:R-:W-:Y:S01]  /*2a70*/  SHF.L.U32 R2, R12, 0x1f, RZ ;  /* 0x0000001f0c027819 */ /* 0x004fe200000006ff */
[----:B------:R2:W-:Y:S01]  /*2a80*/  @!P2 SYNCS.ARRIVE.TRANS64.RED RZ, [R13+URZ], R5 ;  /* 0x000000050dffa9a7 */ /* 0x0005e200080004ff */
[----:B------:R-:W-:Y:S01]  /*2a90*/  UIADD3 UR6, UPT, UPT, UR6, 0x1, URZ ;  /* 0x0000000106067890 */ /* 0x000fe2000fffe0ff */
[----:B------:R-:W-:-:S03]  /*2aa0*/  VIADD R8, R4, 0x1 ;  /* 0x0000000104087836 */ /* 0x000fc60000000000 */
[----:B------:R-:W-:Y:S02]  /*2ab0*/  UISETP.NE.AND UP0, UPT, UR6, 0x2, UPT ;  /* 0x000000020600788c */ /* 0x000fe4000bf05270 */
[----:B------:R-:W-:Y:S06]  /*2ac0*/  UGETNEXTWORKID.BROADCAST [UR4], [UR5] ;  /* 0x00000000040073ca */ /* 0x000fec0008000100 */
[----:B------:R-:W-:Y:S01]  /*2ad0*/  USEL UR4, URZ, 0x1, UP0 ;  /* 0x00000001ff047887 */ /* 0x000fe20008000000 */
[----:B------:R-:W-:Y:S01]  /*2ae0*/  ISETP.NE.AND P0, PT, R8, 0x2, PT ;  /* 0x000000020800780c */ /* 0x000fe20003f05270 */
[----:B------:R-:W-:Y:S01]  /*2af0*/  USEL UR6, UR6, URZ, UP0 ;  /* 0x000000ff06067287 */ /* 0x000fe20008000000 */
[----:B------:R-:W3:Y:S03]  /*2b00*/  SYNCS.PHASECHK.TRANS64.TRYWAIT P1, [R0+URZ+0xa0], R2 ;  /* 0x0000a002000075a7 */ /* 0x000ee600080211ff */
[----:B------:R-:W-:Y:S01]  /*2b10*/  LOP3.LUT R10, R10, UR4, RZ, 0x3c, !PT ;  /* 0x000000040a0a7c12 */ /* 0x000fe2000f8e3cff */
[----:B--23--:R-:W-:Y:S07]  /*2b20*/  @!P1 BRA `(.L_x_46) ;  /* 0x0000008400a89947 */ /* 0x00cfee0003800000 */
.L_x_132:
[----:B--2---:R-:W-:Y:S01]  /*2b30*/  LEA R2, R9, UR7, 0x4 ;  /* 0x0000000709027c11 */ /* 0x004fe2000f8e20ff */
[----:B------:R-:W-:-:S04]  /*2b40*/  VIADD R0, R0, 0xb0 ;  /* 0x000000b000007836 */ /* 0x000fc80000000000 */
[----:B------:R2:W3:Y:S01]  /*2b50*/  LDS.128 R4, [R2+0x110] ;  /* 0x0001100002047984 */ /* 0x0004e20000000c00 */
[----:B------:R-:W-:Y:S01]  /*2b60*/  PRMT R0, RZ, 0x654, R0 ;  /* 0x00000654ff007816 */ /* 0x000fe20000000000 */
[----:B------:R-:W-:Y:S01]  /*2b70*/  @!PT LDS RZ, [RZ] ;  /* 0x00000000fffff984 */ /* 0x000fe20000000800 */
[----:B------:R-:W-:Y:S01]  /*2b80*/  @!PT LDS RZ, [RZ] ;  /* 0x00000000fffff984 */ /* 0x000fe20000000800 */
[----:B------:R-:W-:Y:S01]  /*2b90*/  @!PT LDS RZ, [RZ] ;  /* 0x00000000fffff984 */ /* 0x000fe20000000800 */
[----:B------:R-:W-:Y:S01]  /*2ba0*/  @!PT LDS RZ, [RZ] ;  /* 0x00000000fffff984 */ /* 0x000fe20000000800 */
[----:B------:R4:W-:Y:S06]  /*2bb0*/  MEMBAR.ALL.CTA ;  /* 0x0000000000007992 */ /* 0x0009ec0000008000 */
[----:B----4-:R-:W4:Y:S01]  /*2bc0*/  FENCE.VIEW.ASYNC.S ;  /* 0x00000000000073c6 */ /* 0x010f220000000000 */
[----:B--2---:R-:W-:-:S04]  /*2bd0*/  SEL R2, RZ, 0x1, P0 ;  /* 0x00000001ff027807 */ /* 0x004fc80000000000 */
[----:B------:R-:W-:Y:S01]  /*2be0*/  LOP3.LUT R11, R11, R2, RZ, 0x3c, !PT ;  /* 0x000000020b0b7212 */ /* 0x000fe200078e3cff */
[----:B----4-:R2:W-:Y:S01]  /*2bf0*/  SYNCS.ARRIVE.TRANS64.RED.A1T0 RZ, [R0+URZ], RZ ;  /* 0x000000ff00ff79a7 */ /* 0x0105e200081004ff */
[----:B---3--:R-:W-:Y:S02]  /*2c00*/  LOP3.LUT P3, RZ, R6, 0x1, RZ, 0xc0, !PT ;  /* 0x0000000106ff7812 */ /* 0x008fe4000786c0ff */
[----:B------:R-:W-:Y:S01]  /*2c10*/  SEL R4, R8, RZ, P0 ;  /* 0x000000ff08047207 */ /* 0x000fe20000000000 */
[----:B--2---:R-:W-:-:S05]  /*2c20*/  VIADD R0, R9, 0x1 ;  /* 0x0000000109007836 */ /* 0x004fca0000000000 */
[----:B------:R-:W-:-:S04]  /*2c30*/  ISETP.NE.AND P1, PT, R0, 0x2, PT ;  /* 0x000000020000780c */ /* 0x000fc80003f25270 */
[----:B------:R-:W-:Y:S02]  /*2c40*/  SEL R3, RZ, 0x1, P1 ;  /* 0x00000001ff037807 */ /* 0x000fe40000800000 */
[----:B------:R-:W-:Y:S02]  /*2c50*/  SEL R9, R0, RZ, P1 ;  /* 0x000000ff00097207 */ /* 0x000fe40000800000 */
[----:B------:R-:W-:Y:S01]  /*2c60*/  LOP3.LUT R12, R12, R3, RZ, 0x3c, !PT ;  /* 0x000000030c0c7212 */ /* 0x000fe200078e3cff */
[----:B------:R-:W-:Y:S06]  /*2c70*/  @P3 BRA `(.L_x_47) ;  /* 0xfffffffc002c3947 */ /* 0x000fec000383ffff */
[----:B------:R-:W-:Y:S01]  /*2c80*/  ULEA UR5, UR6, UR7, 0x3 ;  /* 0x0000000706057291 */ /* 0x000fe2000f8e18ff */
[----:B------:R-:W-:-:S08]  /*2c90*/  SHF.L.U32 R0, R10, 0x1f, RZ ;  /* 0x0000001f0a007819 */ /* 0x000fd000000006ff */
[----:B------:R-:W2:Y:S02]  /*2ca0*/  SYNCS.PHASECHK.TRANS64 P0, [UR5+0xb0], R0 ;  /* 0x0000b000ff0075a7 */ /* 0x000ea40008001005 */
[----:B--2---:R-:W-:Y:S05]  /*2cb0*/  @P0 BRA `(.L_x_48) ;  /* 0x0000000000080947 */ /* 0x004fea0003800000 */
[----:B------:R-:W2:Y:S02]  /*2cc0*/  SYNCS.PHASECHK.TRANS64.TRYWAIT P0, [UR5+0xb0], R0 ;  /* 0x0000b000ff0075a7 */ /* 0x000ea40008001105 */
[----:B--2---:R-:W-:Y:S05]  /*2cd0*/  @!P0 BRA `(.L_x_49) ;  /* 0x0000008400508947 */ /* 0x004fea0003800000 */
.L_x_48:
[----:B------:R-:W-:-:S04]  /*2ce0*/  UIADD3 UR4, UPT, UPT, UR6, 0x1, URZ ;  /* 0x0000000106047890 */ /* 0x000fc8000fffe0ff */
[----:B------:R-:W-:-:S04]  /*2cf0*/  UISETP.NE.AND UP0, UPT, UR4, 0x2, UPT ;  /* 0x000000020400788c */ /* 0x000fc8000bf05270 */
[----:B------:R-:W-:Y:S02]  /*2d00*/  USEL UR8, URZ, 0x1, UP0 ;  /* 0x00000001ff087887 */ /* 0x000fe40008000000 */
[----:B------:R-:W-:-:S04]  /*2d10*/  USEL UR4, UR4, URZ, UP0 ;  /* 0x000000ff04047287 */ /* 0x000fc80008000000 */
[----:B------:R-:W-:Y:S01]  /*2d20*/  ULEA UR4, UR4, UR7, 0x3 ;  /* 0x0000000704047291 */ /* 0x000fe2000f8e18ff */
[----:B--2---:R-:W-:-:S04]  /*2d30*/  LOP3.LUT R2, R10, UR8, RZ, 0x3c, !PT ;  /* 0x000000080a027c12 */ /* 0x004fc8000f8e3cff */
[----:B------:R-:W-:-:S04]  /*2d40*/  SHF.L.U32 R0, R2, 0x1f, RZ ;  /* 0x0000001f02007819 */ /* 0x000fc800000006ff */
[----:B------:R-:W2:Y:S02]  /*2d50*/  SYNCS.PHASECHK.TRANS64 P0, [UR4+0xb0], R0 ;  /* 0x0000b000ff0075a7 */ /* 0x000ea40008001004 */
[----:B-12---:R-:W-:Y:S05]  /*2d60*/  @P0 EXIT ;  /* 0x000000000000094d */ /* 0x006fea0003800000 */
[----:B------:R-:W-:Y:S02]  /*2d70*/  SHF.L.U32 R2, R2, 0x1f, RZ ;  /* 0x0000001f02027819 */ /* 0x000fe400000006ff */
[----:B------:R-:W-:-:S07]  /*2d80*/  MOV R0, UR4 ;  /* 0x0000000400007c02 */ /* 0x000fce0008000f00 */
.L_x_50:
[----:B-1----:R1:W2:Y:S02]  /*2d90*/  SYNCS.PHASECHK.TRANS64.TRYWAIT P0, [R0+URZ+0xb0], R2 ;  /* 0x0000b002000075a7 */ /* 0x0022a400080011ff */
[----:B--2---:R-:W-:Y:S05]  /*2da0*/  @!P0 NANOSLEEP.SYNCS 0x989680 ;  /* 0x009896800000895d */ /* 0x004fea0003900000 */
[----:B------:R-:W2:Y:S02]  /*2db0*/  @!P0 SYNCS.PHASECHK.TRANS64 P0, [R0+URZ+0xb0], R2 ;  /* 0x0000b002000085a7 */ /* 0x000ea400080010ff */
[----:B--2---:R-:W-:Y:S05]  /*2dc0*/  @P0 EXIT ;  /* 0x000000000000094d */ /* 0x004fea0003800000 */
[----:B------:R-:W-:Y:S05]  /*2dd0*/  BRA `(.L_x_50) ;  /* 0xfffffffc00ec7947 */ /* 0x000fea000383ffff */
.L_x_43:
[----:B------:R-:W-:-:S09]  /*2de0*/  UISETP.NE.AND UP0, UPT, UR12, URZ, UPT ;  /* 0x000000ff0c00728c */ /* 0x000fd2000bf05270 */
[----:B------:R-:W-:Y:S05]  /*2df0*/  BRA.U UP0, `(.L_x_51) ;  /* 0x0000000d00387547 */ /* 0x000fea000b800000 */
[----:B------:R-:W-:Y:S01]  /*2e00*/  UMOV UR4, 0x40 ;  /* 0x0000004000047882 */ /* 0x000fe20000000000 */
[----:B------:R-:W-:Y:S01]  /*2e10*/  NOP ;  /* 0x0000000000007918 */ /* 0x000fe20000000000 */
[----:B------:R-:W-:Y:S01]  /*2e20*/  ULEA UR4, UR7, UR4, 0x18 ;  /* 0x0000000407047291 */ /* 0x000fe2000f8ec0ff */
[----:B------:R-:W-:Y:S02]  /*2e30*/  UMOV UR5, 0x400 ;  /* 0x0000040000057882 */ /* 0x000fe40000000000 */
[----:B------:R-:W-:-:S06]  /*2e40*/  ULEA UR7, UR7, UR5, 0x18 ;  /* 0x0000000507077291 */ /* 0x000fcc000f8ec0ff */
[----:B------:R-:W2:Y:S02]  /*2e50*/  LDS.U8 R0, [UR4+0x1c] ;  /* 0x00001c04ff007984 */ /* 0x000ea40008000000 */
[----:B--2---:R-:W-:-:S13]  /*2e60*/  ISETP.NE.AND P0, PT, R0, RZ, PT ;  /* 0x000000ff0000720c */ /* 0x004fda0003f05270 */
[----:B------:R-:W-:Y:S05]  /*2e70*/  @P0 BRA `(.L_x_52) ;  /* 0x0000000000580947 */ /* 0x000fea0003800000 */
[----:B------:R-:W-:-:S13]  /*2e80*/  ELECT P0, URZ, PT ;  /* 0x0000000000ff782f */ /* 0x000fda0003800000 */
[----:B------:R-:W-:Y:S05]  /*2e90*/  @!P0 BRA `(.L_x_53) ;  /* 0x0000000000608947 */ /* 0x000fea0003800000 */
[----:B------:R-:W-:Y:S01]  /*2ea0*/  UMOV UR5, 0x10 ;  /* 0x0000001000057882 */ /* 0x000fe20000000000 */
[----:B------:R-:W-:Y:S01]  /*2eb0*/  HFMA2 R2, -RZ, RZ, 0, 5.9604644775390625e-08 ;  /* 0x00000001ff027431 */ /* 0x000fe200000001ff */
[----:B------:R-:W-:-:S03]  /*2ec0*/  MOV R3, 0xffff ;  /* 0x0000ffff00037802 */ /* 0x000fc60000000f00 */
[----:B------:R-:W-:Y:S04]  /*2ed0*/  DEPBAR.LE SB2, 0x36 ;  /* 0x0000ad800000791a */ /* 0x000fe80000000000 */
[----:B------:R-:W2:Y:S02]  /*2ee0*/  UTCATOMSWS.FIND_AND_SET.ALIGN UP0, UR5, UR5 ;  /* 0x00000005000575e3 */ /* 0x000ea40008000800 */
[----:B--2---:R-:W-:Y:S01]  /*2ef0*/  MOV R0, UR5 ;  /* 0x0000000500007c02 */ /* 0x004fe20008000f00 */
[----:B------:R-:W-:Y:S06]  /*2f00*/  BRA.U UP0, `(.L_x_54) ;  /* 0x0000000100187547 */ /* 0x000fec000b800000 */
.L_x_55:
[----:B------:R-:W-:Y:S05]  /*2f10*/  NANOSLEEP 0x64 ;  /* 0x000000640000795d */ /* 0x000fea0003800000 */
[----:B------:R-:W-:-:S05]  /*2f20*/  UMOV UR5, 0x10 ;  /* 0x0000001000057882 */ /* 0x000fca0000000000 */
[----:B------:R-:W-:Y:S04]  /*2f30*/  DEPBAR.LE SB2, 0x36 ;  /* 0x0000ad800000791a */ /* 0x000fe80000000000 */
[----:B------:R-:W2:Y:S02]  /*2f40*/  UTCATOMSWS.FIND_AND_SET.ALIGN UP0, UR5, UR5 ;  /* 0x00000005000575e3 */ /* 0x000ea40008000800 */
[----:B--2---:R-:W-:Y:S01]  /*2f50*/  MOV R0, UR5 ;  /* 0x0000000500007c02 */ /* 0x004fe20008000f00 */
[----:B------:R-:W-:Y:S05]  /*2f60*/  BRA.U !UP0, `(.L_x_55) ;  /* 0xfffffffd08e87547 */ /* 0x000fea000b83ffff */
.L_x_54:
[-C--:B------:R-:W-:Y:S02]  /*2f70*/  SHF.L.U32 R3, R3, R0.reuse, RZ ;  /* 0x0000000003037219 */ /* 0x080fe400000006ff */
[----:B------:R-:W-:Y:S01]  /*2f80*/  SHF.L.U32 R2, R2, R0, RZ ;  /* 0x0000000002027219 */ /* 0x000fe200000006ff */
[----:B------:R-:W-:Y:S02]  /*2f90*/  IMAD.SHL.U32 R0, R0, 0x20, RZ ;  /* 0x0000002000007824 */ /* 0x000fe400078e00ff */
[----:B------:R2:W-:Y:S04]  /*2fa0*/  ATOMS.OR RZ, [UR4+0x14], R3 ;  /* 0x00001403ffff798c */ /* 0x0005e8000b000004 */
[----:B------:R2:W-:Y:S04]  /*2fb0*/  ATOMS.OR RZ, [UR4+0x18], R2 ;  /* 0x00001802ffff798c */ /* 0x0005e8000b000004 */
[----:B------:R2:W-:Y:S01]  /*2fc0*/  STS [UR7+0x130], R0 ;  /* 0x00013000ff007988 */ /* 0x0005e20008000807 */
[----:B------:R-:W-:Y:S05]  /*2fd0*/  BRA `(.L_x_53) ;  /* 0x0000000000107947 */ /* 0x000fea0003800000 */
.L_x_52:
[----:B------:R-:W-:Y:S02]  /*2fe0*/  MOV R0, 0xffffffff ;  /* 0xffffffff00007802 */ /* 0x000fe40000000f00 */
[----:B------:R-:W-:-:S03]  /*2ff0*/  MOV R2, 0x3020 ;  /* 0x0000302000027802 */ /* 0x000fc60000000f00 */
[----:B------:R2:W-:Y:S04]  /*3000*/  STS [UR7+0x130], R0 ;  /* 0x00013000ff007988 */ /* 0x0005e80008000807 */
[----:B-12--5:R-:W-:Y:S05]  /*3010*/  CALL.REL.NOINC `($__internal_1_$__cuda_sm10x_tcgen05_guardrail_trap_phase_invalid_during_alloc) ;  /* 0x0000008400b47944 */ /* 0x026fea0003c00000 */
.L_x_53:
[----:B------:R-:W-:Y:S05]  /*3020*/  WARPSYNC.ALL ;  /* 0x0000000000007948 */ /* 0x000fea0003800000 */
[----:B------:R-:W3:Y:S01]  /*3030*/  S2UR UR9, SR_CgaCtaId ;  /* 0x00000000000979c3 */ /* 0x000ee20000008800 */
[----:B------:R-:W-:Y:S01]  /*3040*/  UMOV UR4, 0x400 ;  /* 0x0000040000047882 */ /* 0x000fe20000000000 */
[----:B------:R-:W-:-:S06]  /*3050*/  NOP ;  /* 0x0000000000007918 */ /* 0x000fcc0000000000 */
[----:B------:R-:W-:Y:S06]  /*3060*/  BAR.ARV 0x6, 0xa0 ;  /* 0x0182800000007b1d */ /* 0x000fec0000002000 */
[----:B------:R-:W4:Y:S01]  /*3070*/  LDCU UR5, c[0x0][0x38c] ;  /* 0x00007180ff0577ac */ /* 0x000f220008000800 */
[----:B------:R-:W-:Y:S02]  /*3080*/  HFMA2 R12, -RZ, RZ, 0, 0 ;  /* 0x00000000ff0c7431 */ /* 0x000fe400000001ff */
[----:B------:R-:W-:Y:S02]  /*3090*/  IMAD.MOV.U32 R7, RZ, RZ, 0x1 ;  /* 0x00000001ff077424 */ /* 0x000fe400078e00ff */
[----:B--2---:R-:W-:Y:S01]  /*30a0*/  IMAD.MOV.U32 R2, RZ, RZ, RZ ;  /* 0x000000ffff027224 */ /* 0x004fe200078e00ff */
[----:B------:R-:W-:Y:S01]  /*30b0*/  UMOV UR12, URZ ;  /* 0x000000ff000c7c82 */ /* 0x000fe20008000000 */
[----:B------:R-:W-:Y:S01]  /*30c0*/  UMOV UR11, URZ ;  /* 0x000000ff000b7c82 */ /* 0x000fe20008000000 */
[----:B------:R-:W-:Y:S01]  /*30d0*/  UMOV UR22, 0x0 ;  /* 0x0000000000167882 */ /* 0x000fe20000000000 */
[----:B------:R-:W-:Y:S01]  /*30e0*/  UMOV UR23, 0x82c0010 ;  /* 0x082c001000177882 */ /* 0x000fe20000000000 */
[----:B------:R-:W-:Y:S01]  /*30f0*/  UMOV UR20, 0x0 ;  /* 0x0000000000147882 */ /* 0x000fe20000000000 */
[----:B---3--:R-:W-:Y:S01]  /*3100*/  ULEA UR9, UR9, UR4, 0x18 ;  /* 0x0000000409097291 */ /* 0x008fe2000f8ec0ff */
[----:B------:R-:W2:Y:S03]  /*3110*/  LDCU UR4, c[0x0][0x38c] ;  /* 0x00007180ff0477ac */ /* 0x000ea60008000800 */
[----:B------:R-:W-:-:S02]  /*3120*/  UIADD3 UR10, UPT, UPT, UR9, 0x16300, URZ ;  /* 0x00016300090a7890 */ /* 0x000fc4000fffe0ff */
[----:B----4-:R-:W-:-:S03]  /*3130*/  UISETP.GE.AND UP4, UPT, UR5, 0x1, UPT ;  /* 0x000000010500788c */ /* 0x010fc6000bf86270 */
[----:B------:R-:W1:Y:S01]  /*3140*/  LDS R0, [UR9+0x130] ;  /* 0x00013009ff007984 */ /* 0x000e620008000800 */
[----:B------:R-:W-:Y:S01]  /*3150*/  USHF.R.U32.HI UR10, URZ, 0x4, UR10 ;  /* 0x00000004ff0a7899 */ /* 0x000fe2000801160a */
[----:B------:R-:W-:-:S03]  /*3160*/  UMOV UR21, 0x82c0010 ;  /* 0x082c001000157882 */ /* 0x000fc60000000000 */
[----:B------:R-:W-:-:S04]  /*3170*/  ULOP3.LUT UR10, UR10, 0x3fff, URZ, 0xc0, !UPT ;  /* 0x00003fff0a0a7892 */ /* 0x000fc8000f8ec0ff */
[----:B------:R-:W-:Y:S02]  /*3180*/  ULOP3.LUT UR10, UR10, 0x10000, URZ, 0xfc, !UPT ;  /* 0x000100000a0a7892 */ /* 0x000fe4000f8efcff */
[----:B--2---:R-:W-:-:S04]  /*3190*/  UIADD3 UR4, UPT, UPT, UR4, 0x1f, URZ ;  /* 0x0000001f04047890 */ /* 0x004fc8000fffe0ff */
[----:B------:R-:W-:-:S04]  /*31a0*/  USHF.R.S32.HI UR8, URZ, 0x1f, UR4 ;  /* 0x0000001fff087899 */ /* 0x000fc80008011404 */
[----:B------:R-:W-:Y:S02]  /*31b0*/  ULEA.HI UR8, UR8, UR4, URZ, 0x5 ;  /* 0x0000000408087291 */ /* 0x000fe4000f8f28ff */
[----:B------:R-:W-:Y:S02]  /*31c0*/  UIADD3 UR4, UPT, UPT, UR9, 0x24300, URZ ;  /* 0x0002430009047890 */ /* 0x000fe4000fffe0ff */
[----:B------:R-:W-:Y:S02]  /*31d0*/  USHF.R.S32.HI UR8, URZ, 0x5, UR8 ;  /* 0x00000005ff087899 */ /* 0x000fe40008011408 */
[----:B------:R-:W-:Y:S02]  /*31e0*/  USHF.R.U32.HI UR4, URZ, 0x4, UR4 ;  /* 0x00000004ff047899 */ /* 0x000fe40008011604 */
[----:B------:R-:W-:Y:S02]  /*31f0*/  UISETP.LT.AND UP0, UPT, UR8, 0x1, UPT ;  /* 0x000000010800788c */ /* 0x000fe4000bf01270 */
[----:B------:R-:W-:-:S02]  /*3200*/  ULOP3.LUT UR4, UR4, 0x3fff, URZ, 0xc0, !UPT ;  /* 0x00003fff04047892 */ /* 0x000fc4000f8ec0ff */
[----:B------:R-:W-:Y:S02]  /*3210*/  USEL UR16, UR8, 0x1, !UP0 ;  /* 0x0000000108107887 */ /* 0x000fe4000c000000 */
[----:B------:R-:W-:Y:S02]  /*3220*/  ULOP3.LUT UR4, UR4, 0x10000, URZ, 0xfc, !UPT ;  /* 0x0001000004047892 */ /* 0x000fe4000f8efcff */
[----:B------:R-:W-:Y:S01]  /*3230*/  UIADD3 UR16, UPT, UPT, -UR16, URZ, URZ ;  /* 0x000000ff10107290 */ /* 0x000fe2000fffe1ff */
[----:B-1----:R-:W-:Y:S02]  /*3240*/  R2UR UR13, R0 ;  /* 0x00000000000d72ca */ /* 0x002fe400000e0000 */
[----:B------:R-:W-:-:S13]  /*3250*/  MOV R0, RZ ;  /* 0x000000ff00007202 */ /* 0x000fda0000000f00 */
.L_x_62:
[----:B------:R-:W-:Y:S02]  /*3260*/  LEA R3, R2, UR9, 0x3 ;  /* 0x0000000902037c11 */ /* 0x000fe4000f8e18ff */
[----:B------:R-:W-:Y:S02]  /*3270*/  SHF.L.U32 R4, R12, 0x1f, RZ ;  /* 0x0000001f0c047819 */ /* 0x000fe400000006ff */
[----:B------:R-:W-:Y:S01]  /*3280*/  PLOP3.LUT P0, PT, PT, PT, UP4, 0x80, 0x8 ;  /* 0x000000000008781c */ /* 0x000fe20003f0f048 */
[----:B------:R-:W-:Y:S01]  /*3290*/  VIADD R5, R3, 0xb0 ;  /* 0x000000b003057836 */ /* 0x000fe20000000000 */
[----:B-1----:R-:W1:Y:S02]  /*32a0*/  SYNCS.PHASECHK.TRANS64.TRYWAIT P1, [R3+URZ+0xa0], R4 ;  /* 0x0000a004030075a7 */ /* 0x002e6400080211ff */
[----:B-1----:R-:W-:Y:S09]  /*32b0*/  @!P1 BRA `(.L_x_56) ;  /* 0x0000007c00f09947 */ /* 0x002ff20003800000 */
.L_x_134:
[----:B------:R-:W-:Y:S01]  /*32c0*/  LEA R6, R2, UR9, 0x4 ;  /* 0x0000000902067c11 */ /* 0x000fe2000f8e20ff */
[----:B------:R-:W-:Y:S01]  /*32d0*/  @UP4 ULEA UR5, UR11, UR9, 0x3 ;  /* 0x000000090b054291 */ /* 0x000fe2000f8e18ff */
[----:B------:R-:W-:Y:S01]  /*32e0*/  PLOP3.LUT P1, PT, PT, PT, PT, 0x80, 0x8 ;  /* 0x000000000008781c */ /* 0x000fe20003f2f070 */
[----:B------:R-:W-:Y:S01]  /*32f0*/  ULEA UR14, UR12, UR9, 0x3 ;  /* 0x000000090c0e7291 */ /* 0x000fe2000f8e18ff */
[----:B------:R-:W-:Y:S01]  /*3300*/  PRMT R5, RZ, 0x654, R5 ;  /* 0x00000654ff057816 */ /* 0x000fe20000000005 */
[----:B------:R2:W3:Y:S01]  /*3310*/  LDS.128 R8, [R6+0x110] ;  /* 0x0001100006087984 */ /* 0x0004e20000000c00 */
[----:B-1----:R-:W-:Y:S01]  /*3320*/  @P0 SHF.L.U32 R4, R0, 0x1f, RZ ;  /* 0x0000001f00040819 */ /* 0x002fe200000006ff */
[----:B------:R-:W-:Y:S01]  /*3330*/  UIMAD UR15, UR12, 0xb0, UR13 ;  /* 0x000000b00c0f78a4 */ /* 0x000fe2000f8e020d */
[----:B------:R-:W-:Y:S01]  /*3340*/  SHF.L.U32 R3, R7, 0x1f, RZ ;  /* 0x0000001f07037819 */ /* 0x000fe200000006ff */
[----:B------:R-:W-:Y:S01]  /*3350*/  @!PT LDS RZ, [RZ] ;  /* 0x00000000fffff984 */ /* 0x000fe20000000800 */
[----:B------:R-:W-:Y:S01]  /*3360*/  @!PT LDS RZ, [RZ] ;  /* 0x00000000fffff984 */ /* 0x000fe20000000800 */
[----:B------:R-:W-:Y:S01]  /*3370*/  @!PT LDS RZ, [RZ] ;  /* 0x00000000fffff984 */ /* 0x000fe20000000800 */
[----:B------:R-:W-:Y:S01]  /*3380*/  @!PT LDS RZ, [RZ] ;  /* 0x00000000fffff984 */ /* 0x000fe20000000800 */
[----:B------:R1:W-:Y:S06]  /*3390*/  MEMBAR.ALL.CTA ;  /* 0x0000000000007992 */ /* 0x0003ec0000008000 */
[----:B-1----:R-:W1:Y:S02]  /*33a0*/  FENCE.VIEW.ASYNC.S ;  /* 0x00000000000073c6 */ /* 0x002e640000000000 */
[----:B-1----:R2:W-:Y:S01]  /*33b0*/  SYNCS.ARRIVE.TRANS64.RED.A1T0 RZ, [R5+URZ], RZ ;  /* 0x000000ff05ff79a7 */ /* 0x0025e200081004ff */
[----:B------:R2:W1:Y:S01]  /*33c0*/  @P0 SYNCS.PHASECHK.TRANS64.TRYWAIT P1, [UR5], R4 ;  /* 0x00000004ff0005a7 */ /* 0x0004620008021105 */
[----:B------:R-:W4:Y:S02]  /*33d0*/  SYNCS.PHASECHK.TRANS64.TRYWAIT P0, [UR14+0xd0], R3 ;  /* 0x0000d003ff0075a7 */ /* 0x000f24000800110e */
[----:B-1234-:R-:W-:Y:S05]  /*33e0*/  @!P0 BRA `(.L_x_57) ;  /* 0x0000007c00b88947 */ /* 0x01efea0003800000 */
.L_x_136:
[----:B-1----:R-:W-:Y:S01]  /*33f0*/  IADD3 R4, PT, PT, R2, 0x1, RZ ;  /* 0x0000000102047810 */ /* 0x002fe20007ffe0ff */
[----:B------:R-:W-:Y:S06]  /*3400*/  BRA.U !UP4, `(.L_x_58) ;  /* 0x000000010c987547 */ /* 0x000fec000b800000 */
[----:B------:R-:W-:Y:S01]  /*3410*/  UPLOP3.LUT UP2, UPT, UPT, UPT, UPT, 0x40, 0x4 ;  /* 0x000000000004789c */ /* 0x000fe20003f4e870 */
[----:B------:R-:W-:Y:S01]  /*3420*/  UMOV UR18, UR16 ;  /* 0x0000001000127c82 */ /* 0x000fe20008000000 */
[----:B------:R-:W-:Y:S01]  /*3430*/  UMOV UR17, UR8 ;  /* 0x0000000800117c82 */ /* 0x000fe20008000000 */
[----:B------:R-:W-:-:S08]  /*3440*/  UMOV UR5, UR11 ;  /* 0x0000000b00057c82 */ /* 0x000fd00008000000 */
.L_x_61:
[----:B------:R-:W-:Y:S02]  /*3450*/  UIADD3 UR18, UPT, UPT, UR18, 0x1, URZ ;  /* 0x0000000112127890 */ /* 0x000fe4000fffe0ff */
[----:B-1----:R-:W-:Y:S02]  /*3460*/  ULEA UR7, UR5, UR9, 0x3 ;  /* 0x0000000905077291 */ /* 0x002fe4000f8e18ff */
[----:B------:R-:W-:Y:S01]  /*3470*/  UISETP.NE.AND UP3, UPT, UR18, URZ, UPT ;  /* 0x000000ff1200728c */ /* 0x000fe2000bf65270 */
[----:B--2---:R-:W-:Y:S10]  /*3480*/  @P1 BRA `(.L_x_59) ;  /* 0x00000000000c1947 */ /* 0x004ff40003800000 */
[----:B------:R-:W-:Y:S04]  /*3490*/  SHF.L.U32 R2, R0, 0x1f, RZ ;  /* 0x0000001f00027819 */ /* 0x000fe800000006ff */
[----:B------:R-:W1:Y:S02]  /*34a0*/  SYNCS.PHASECHK.TRANS64.TRYWAIT P0, [UR7], R2 ;  /* 0x00000002ff0075a7 */ /* 0x000e640008001107 */
[----:B-1----:R-:W-:Y:S05]  /*34b0*/  @!P0 BRA `(.L_x_60) ;  /* 0x0000007c009c8947 */ /* 0x002fea0003800000 */
.L_x_59:
[----:B------:R-:W-:Y:S01]  /*34c0*/  UISETP.NE.AND UP0, UPT, UR17, 0x1, UPT ;  /* 0x000000011100788c */ /* 0x000fe2000bf05270 */
[----:B------:R-:W-:Y:S01]  /*34d0*/  PLOP3.LUT P1, PT, PT, PT, PT, 0x80, 0x8 ;  /* 0x000000000008781c */ /* 0x000fe20003f2f070 */
[----:B------:R-:W-:Y:S02]  /*34e0*/  UIADD3 UR11, UPT, UPT, UR5, 0x1, URZ ;  /* 0x00000001050b7890 */ /* 0x000fe4000fffe0ff */
[----:B------:R-:W-:Y:S02]  /*34f0*/  ULEA UR24, UR5, UR10, 0x9 ;  /* 0x0000000a05187291 */ /* 0x000fe4000f8e48ff */
[----:B------:R-:W-:Y:S01]  /*3500*/  UISETP.NE.AND UP1, UPT, UR11, 0x7, UPT ;  /* 0x000000070b00788c */ /* 0x000fe2000bf25270 */
[----:B------:R-:W-:Y:S01]  /*3510*/  PLOP3.LUT P0, PT, PT, PT, UP0, 0x80, 0x8 ;  /* 0x000000000008781c */ /* 0x000fe20003f0f008 */
[----:B------:R-:W-:Y:S02]  /*3520*/  UIADD3 UR26, UPT, UPT, UR24, 0x2, URZ ;  /* 0x00000002181a7890 */ /* 0x000fe4000fffe0ff */
[----:B------:R-:W-:Y:S02]  /*3530*/  USEL UR19, URZ, 0x1, UP1 ;  /* 0x00000001ff137887 */ /* 0x000fe40008800000 */
[----:B------:R-:W-:Y:S02]  /*3540*/  USEL UR11, UR11, URZ, UP1 ;  /* 0x000000ff0b0b7287 */ /* 0x000fe40008800000 */
[----:B------:R-:W-:Y:S02]  /*3550*/  UIADD3 UR17, UPT, UPT, UR17, -0x1, URZ ;  /* 0xffffffff11117890 */ /* 0x000fe4000fffe0ff */
[----:B------:R-:W-:Y:S01]  /*3560*/  @UP0 ULEA UR6, UR11, UR9, 0x3 ;  /* 0x000000090b060291 */ /* 0x000fe2000f8e18ff */
[----:B------:R-:W-:Y:S01]  /*3570*/  LOP3.LUT R0, R0, UR19, RZ, 0x3c, !PT ;  /* 0x0000001300007c12 */ /* 0x000fe2000f8e3cff */
[----:B------:R-:W-:Y:S01]  /*3580*/  UIADD3 UR19, UPT, UPT, UR7, 0x38, URZ ;  /* 0x0000003807137890 */ /* 0x000fe2000fffe0ff */
[----:B------:R-:W-:Y:S02]  /*3590*/  UMOV UR25, 0x80004020 ;  /* 0x8000402000197882 */ /* 0x000fe40000000000 */
[----:B-1----:R-:W-:Y:S01]  /*35a0*/  @P0 SHF.L.U32 R2, R0, 0x1f, RZ ;  /* 0x0000001f00020819 */ /* 0x002fe200000006ff */
[----:B------:R-:W-:Y:S01]  /*35b0*/  UMOV UR7, 0x80004020 ;  /* 0x8000402000077882 */ /* 0x000fe20000000000 */
[----:B------:R-:W-:Y:S01]  /*35c0*/  UMOV UR29, 0x80004020 ;  /* 0x80004020001d7882 */ /* 0x000fe20000000000 */
[----:B------:R-:W-:Y:S01]  /*35d0*/  UMOV UR27, 0x80004020 ;  /* 0x80004020001b7882 */ /* 0x000fe20000000000 */
[----:B------:R1:W2:Y:S01]  /*35e0*/  @P0 SYNCS.PHASECHK.TRANS64.TRYWAIT P1, [UR6], R2 ;  /* 0x00000002ff0005a7 */ /* 0x0002a20008021106 */
[----:B------:R-:W-:Y:S03]  /*35f0*/  UIMAD UR6, UR5, 0x2c0, UR4 ;  /* 0x000002c0050678a4 */ /* 0x000fe6000f8e0204 */
[----:B------:R-:W-:Y:S01]  /*3600*/  UMOV UR5, UR11 ;  /* 0x0000000b00057c82 */ /* 0x000fe20008000000 */
[----:B------:R-:W-:Y:S05]  /*3610*/  UIADD3 UR28, UPT, UPT, UR6, 0x2, URZ ;  /* 0x00000002061c7890 */ /* 0x000fea000fffe0ff */
[----:B------:R1:W-:Y:S01]  /*3620*/  UTCHMMA gdesc[UR24], gdesc[UR6], tmem[UR15], tmem[UR22], idesc[UR23], UP2 ;  /* 0x00ff1606180075ea */ /* 0x0003e2000900000f */
[----:B------:R-:W-:Y:S03]  /*3630*/  UPLOP3.LUT UP2, UPT, UPT, UPT, UPT, 0x80, 0x8 ;  /* 0x000000000008789c */ /* 0x000fe60003f4f070 */
[----:B------:R1:W-:Y:S01]  /*3640*/  UTCHMMA gdesc[UR26], gdesc[UR28], tmem[UR15], tmem[UR20], idesc[UR21], UPT ;  /* 0x00ff141c1a0075ea */ /* 0x0003e2000b80000f */
[----:B------:R1:W-:Y:S01]  /*3650*/  UTCBAR [UR19], URZ ;  /* 0x000000ff130073e9 */ /* 0x0003e200080000ff */
[----:B------:R-:W-:Y:S06]  /*3660*/  BRA.U UP3, `(.L_x_61) ;  /* 0xfffffffd03787547 */ /* 0x000fec000b83ffff */
.L_x_58:
[----:B------:R-:W-:Y:S01]  /*3670*/  UIADD3 UR12, UPT, UPT, UR12, 0x1, URZ ;  /* 0x000000010c0c7890 */ /* 0x000fe2000fffe0ff */
[----:B------:R-:W-:Y:S01]  /*3680*/  LOP3.LUT P0, RZ, R10, 0x1, RZ, 0xc0, !PT ;  /* 0x000000010aff7812 */ /* 0x000fe2000780c0ff */
[----:B------:R-:W-:Y:S01]  /*3690*/  UIADD3 UR14, UPT, UPT, UR14, 0xc0, URZ ;  /* 0x000000c00e0e7890 */ /* 0x000fe2000fffe0ff */
[----:B--2---:R-:W-:Y:S01]  /*36a0*/  ISETP.NE.AND P1, PT, R4, 0x2, PT ;  /* 0x000000020400780c */ /* 0x004fe20003f25270 */
[----:B------:R-:W-:-:S03]  /*36b0*/  UISETP.NE.AND UP0, UPT, UR12, 0x2, UPT ;  /* 0x000000020c00788c */ /* 0x000fc6000bf05270 */
[----:B-1----:R-:W-:Y:S01]  /*36c0*/  SEL R2, RZ, 0x1, P1 ;  /* 0x00000001ff027807 */ /* 0x002fe20000800000 */
[----:B------:R-:W-:Y:S02]  /*36d0*/  USEL UR5, URZ, 0x1, UP0 ;  /* 0x00000001ff057887 */ /* 0x000fe40008000000 */
[----:B------:R-:W-:Y:S01]  /*36e0*/  USEL UR12, UR12, URZ, UP0 ;  /* 0x000000ff0c0c7287 */ /* 0x000fe20008000000 */
[----:B------:R1:W-:Y:S01]  /*36f0*/  UTCBAR [UR14], URZ ;  /* 0x000000ff0e0073e9 */ /* 0x0003e200080000ff */
[----:B------:R-:W-:Y:S02]  /*3700*/  LOP3.LUT R12, R12, R2, RZ, 0x3c, !PT ;  /* 0x000000020c0c7212 */ /* 0x000fe400078e3cff */
[----:B------:R-:W-:Y:S02]  /*3710*/  LOP3.LUT R7, R7, UR5, RZ, 0x3c, !PT ;  /* 0x0000000507077c12 */ /* 0x000fe4000f8e3cff */
[----:B------:R-:W-:Y:S01]  /*3720*/  SEL R2, R4, RZ, P1 ;  /* 0x000000ff04027207 */ /* 0x000fe20000800000 */
[----:B------:R-:W-:Y:S06]  /*3730*/  @P0 BRA `(.L_x_62) ;  /* 0xfffffff800c80947 */ /* 0x000fec000383ffff */
[----:B------:R-:W2:Y:S01]  /*3740*/  S2UR UR4, SR_CgaCtaId ;  /* 0x00000000000479c3 */ /* 0x000ea20000008800 */
[----:B------:R-:W-:Y:S01]  /*3750*/  ELECT P0, URZ, PT ;  /* 0x0000000000ff782f */ /* 0x000fe20003800000 */
[----:B------:R-:W-:Y:S01]  /*3760*/  IMAD.MOV.U32 R2, RZ, RZ, 0x1 ;  /* 0x00000001ff027424 */ /* 0x000fe200078e00ff */
[----:B------:R-:W-:Y:S01]  /*3770*/  UIADD3 UR9, UPT, UPT, UR9, 0xd0, URZ ;  /* 0x000000d009097890 */ /* 0x000fe2000fffe0ff */
[----:B------:R-:W-:Y:S01]  /*3780*/  SHF.L.U32 R0, R7, 0x1f, RZ ;  /* 0x0000001f07007819 */ /* 0x000fe200000006ff */
[----:B------:R-:W-:-:S03]  /*3790*/  UMOV UR5, 0x40 ;  /* 0x0000004000057882 */ /* 0x000fc60000000000 */
[----:B------:R-:W-:Y:S01]  /*37a0*/  UVIRTCOUNT.DEALLOC.SMPOOL 0x80 ;  /* 0x000000800000784c */ /* 0x000fe20000000000 */
[----:B--2---:R-:W-:Y:S02]  /*37b0*/  ULEA UR4, UR4, UR5, 0x18 ;  /* 0x0000000504047291 */ /* 0x004fe4000f8ec0ff */
[----:B------:R-:W-:-:S07]  /*37c0*/  ULEA UR5, UR12, UR9, 0x3 ;  /* 0x000000090c057291 */ /* 0x000fce000f8e18ff */
[----:B------:R2:W-:Y:S02]  /*37d0*/  @P0 STS.U8 [UR4+0x1c], R2 ;  /* 0x00001c02ff000988 */ /* 0x0005e40008000004 */
[----:B------:R-:W3:Y:S02]  /*37e0*/  SYNCS.PHASECHK.TRANS64.TRYWAIT P0, [UR5], R0 ;  /* 0x00000000ff0075a7 */ /* 0x000ee40008001105 */
[----:B--23--:R-:W-:Y:S05]  /*37f0*/  @!P0 BRA `(.L_x_63) ;  /* 0x0000007800e48947 */ /* 0x00cfea0003800000 */
.L_x_139:
[----:B------:R-:W-:-:S04]  /*3800*/  UIADD3 UR6, UPT, UPT, UR12, 0x1, URZ ;  /* 0x000000010c067890 */ /* 0x000fc8000fffe0ff */
[----:B------:R-:W-:-:S04]  /*3810*/  UISETP.NE.AND UP0, UPT, UR6, 0x2, UPT ;  /* 0x000000020600788c */ /* 0x000fc8000bf05270 */
[----:B------:R-:W-:Y:S02]  /*3820*/  USEL UR5, URZ, 0x1, UP0 ;  /* 0x00000001ff057887 */ /* 0x000fe40008000000 */
[----:B------:R-:W-:-:S04]  /*3830*/  USEL UR6, UR6, URZ, UP0 ;  /* 0x000000ff06067287 */ /* 0x000fc80008000000 */
[----:B------:R-:W-:Y:S01]  /*3840*/  ULEA UR6, UR6, UR9, 0x3 ;  /* 0x0000000906067291 */ /* 0x000fe2000f8e18ff */
[----:B--2---:R-:W-:-:S04]  /*3850*/  LOP3.LUT R0, R7, UR5, RZ, 0x3c, !PT ;  /* 0x0000000507007c12 */ /* 0x004fc8000f8e3cff */
[----:B------:R-:W-:-:S04]  /*3860*/  SHF.L.U32 R0, R0, 0x1f, RZ ;  /* 0x0000001f00007819 */ /* 0x000fc800000006ff */
[----:B------:R-:W2:Y:S02]  /*3870*/  SYNCS.PHASECHK.TRANS64.TRYWAIT P0, [UR6], R0 ;  /* 0x00000000ff0075a7 */ /* 0x000ea40008001106 */
[----:B--2---:R-:W-:Y:S05]  /*3880*/  @!P0 BRA `(.L_x_64) ;  /* 0x0000007800d88947 */ /* 0x004fea0003800000 */
.L_x_141:
[----:B------:R-:W-:Y:S01]  /*3890*/  NOP ;  /* 0x0000000000007918 */ /* 0x000fe20000000000 */
[----:B--2---:R-:W2:Y:S01]  /*38a0*/  LDS R0, [UR4+0x14] ;  /* 0x00001404ff007984 */ /* 0x004ea20008000800 */
[----:B------:R-:W-:Y:S01]  /*38b0*/  ULOP3.LUT UR6, UR13, 0xffff, URZ, 0xc0, !UPT ;  /* 0x0000ffff0d067892 */ /* 0x000fe2000f8ec0ff */
[----:B------:R-:W-:Y:S01]  /*38c0*/  UMOV UR8, 0xffff ;  /* 0x0000ffff00087882 */ /* 0x000fe20000000000 */
[----:B------:R-:W-:Y:S02]  /*38d0*/  UMOV UR5, 0x1 ;  /* 0x0000000100057882 */ /* 0x000fe40000000000 */
[----:B------:R-:W-:-:S04]  /*38e0*/  USHF.R.U32.HI UR6, URZ, 0x5, UR6 ;  /* 0x00000005ff067899 */ /* 0x000fc80008011606 */
[----:B------:R-:W-:Y:S02]  /*38f0*/  USHF.L.U32 UR8, UR8, UR6, URZ ;  /* 0x0000000608087299 */ /* 0x000fe400080006ff */
[----:B------:R-:W-:-:S04]  /*3900*/  USHF.L.U32 UR5, UR5, UR6, URZ ;  /* 0x0000000605057299 */ /* 0x000fc800080006ff */
[----:B--2---:R-:W-:-:S04]  /*3910*/  LOP3.LUT R0, R0, UR8, RZ, 0xc0, !PT ;  /* 0x0000000800007c12 */ /* 0x004fc8000f8ec0ff */
[----:B------:R-:W-:-:S13]  /*3920*/  ISETP.NE.AND P0, PT, R0, UR8, PT ;  /* 0x0000000800007c0c */ /* 0x000fda000bf05270 */
[----:B------:R-:W-:Y:S05]  /*3930*/  @P0 BRA `(.L_x_65) ;  /* 0x0000000000580947 */ /* 0x000fea0003800000 */
[----:B------:R-:W2:Y:S02]  /*3940*/  LDS R0, [UR4+0x18] ;  /* 0x00001804ff007984 */ /* 0x000ea40008000800 */
[----:B--2---:R-:W-:-:S04]  /*3950*/  LOP3.LUT R0, R0, UR5, RZ, 0xc0, !PT ;  /* 0x0000000500007c12 */ /* 0x004fc8000f8ec0ff */
[----:B------:R-:W-:-:S13]  /*3960*/  ISETP.NE.AND P0, PT, R0, UR5, PT ;  /* 0x0000000500007c0c */ /* 0x000fda000bf05270 */
[----:B------:R-:W-:Y:S05]  /*3970*/  @P0 BRA `(.L_x_66) ;  /* 0x00000000003c0947 */ /* 0x000fea0003800000 */
[----:B------:R-:W2:Y:S01]  /*3980*/  S2R R2, SR_LANEID ;  /* 0x0000000000027919 */ /* 0x000ea20000000000 */
[----:B------:R-:W-:Y:S01]  /*3990*/  ULOP3.LUT UR8, URZ, UR8, URZ, 0x33, !UPT ;  /* 0x00000008ff087292 */ /* 0x000fe2000f8e33ff */
[----:B------:R-:W-:Y:S02]  /*39a0*/  VOTEU.ANY UR7, UPT, PT ;  /* 0x0000000000077886 */ /* 0x000fe400038e0100 */
[----:B------:R-:W-:-:S03]  /*39b0*/  UFLO.U32 UR7, UR7 ;  /* 0x00000007000772bd */ /* 0x000fc600080e0000 */
[----:B------:R-:W-:-:S04]  /*39c0*/  IMAD.U32 R0, RZ, RZ, UR8 ;  /* 0x00000008ff007e24 */ /* 0x000fc8000f8e00ff */
[----:B------:R3:W4:Y:S02]  /*39d0*/  REDUX UR6, R0 ;  /* 0x00000000000673c4 */ /* 0x0007240000000000 */
[----:B------:R1:W-:Y:S01]  /*39e0*/  UTCATOMSWS.AND URZ, UR8 ;  /* 0x0000000800ff79e3 */ /* 0x0003e20008000000 */
[----:B--2---:R-:W-:Y:S02]  /*39f0*/  ISETP.EQ.U32.AND P0, PT, R2, UR7, PT ;  /* 0x0000000702007c0c */ /* 0x004fe4000bf02070 */
[----:B---3--:R-:W-:Y:S02]  /*3a00*/  LOP3.LUT R0, RZ, UR5, RZ, 0x33, !PT ;  /* 0x00000005ff007c12 */ /* 0x008fe4000f8e33ff */
[----:B----4-:R-:W-:Y:S02]  /*3a10*/  MOV R2, UR6 ;  /* 0x0000000600027c02 */ /* 0x010fe40008000f00 */
[----:B------:R-:W2:Y:S07]  /*3a20*/  REDUX UR5, R0 ;  /* 0x00000000000573c4 */ /* 0x000eae0000000000 */
[----:B------:R1:W-:Y:S01]  /*3a30*/  @P0 ATOMS.AND RZ, [UR4+0x14], R2 ;  /* 0x00001402ffff098c */ /* 0x0003e2000a800004 */
[----:B--2---:R-:W-:-:S05]  /*3a40*/  IMAD.U32 R0, RZ, RZ, UR5 ;  /* 0x00000005ff007e24 */ /* 0x004fca000f8e00ff */
[----:B------:R1:W-:Y:S01]  /*3a50*/  @P0 ATOMS.AND RZ, [UR4+0x18], R0 ;  /* 0x00001800ffff098c */ /* 0x0003e2000a800004 */
[----:B------:R-:W-:Y:S05]  /*3a60*/  BRA `(.L_x_67) ;  /* 0x0000000000147947 */ /* 0x000fea0003800000 */
.L_x_66:
[----:B------:R-:W-:Y:S02]  /*3a70*/  MOV R2, 0x3a90 ;  /* 0x00003a9000027802 */ /* 0x000fe40000000f00 */
[----:B-1---5:R-:W-:Y:S05]  /*3a80*/  CALL.REL.NOINC `($__internal_0_$__cuda_sm10x_tcgen05_guardrail_trap_col_being_dealloced_not_returned_by_alloc) ;  /* 0x0000007c000c7944 */ /* 0x022fea0003c00000 */
[----:B------:R-:W-:Y:S05]  /*3a90*/  BRA `(.L_x_67) ;  /* 0x0000000000087947 */ /* 0x000fea0003800000 */
.L_x_65:
[----:B------:R-:W-:Y:S02]  /*3aa0*/  MOV R2, 0x3ac0 ;  /* 0x00003ac000027802 */ /* 0x000fe40000000f00 */
[----:B-1---5:R-:W-:Y:S05]  /*3ab0*/  CALL.REL.NOINC `($__internal_2_$__cuda_sm10x_tcgen05_guardrail_trap_unallocated_columns_being_dealloced) ;  /* 0x0000007c00187944 */ /* 0x022fea0003c00000 */
.L_x_67:
[----:B------:R-:W-:Y:S01]  /*3ac0*/  NOP ;  /* 0x0000000000007918 */ /* 0x000fe20000000000 */
[----:B-1----:R-:W-:Y:S05]  /*3ad0*/  EXIT ;  /* 0x000000000000794d */ /* 0x002fea0003800000 */
.L_x_51:
[----:B------:R-:W-:-:S09]  /*3ae0*/  UISETP.NE.OR UP0, UPT, UR12, 0x3, !UP3 ;  /* 0x000000030c00788c */ /* 0x000fd2000df05670 */
[----:B------:R-:W-:Y:S05]  /*3af0*/  BRA.U UP0, `(.L_x_68) ;  /* 0x0000001100247547 */ /* 0x000fea000b800000 */
[----:B------:R-:W2:Y:S01]  /*3b00*/  LDCU.64 UR4, c[0x0][0x888] ;  /* 0x00011100ff0477ac */ /* 0x000ea20008000a00 */
[----:B------:R-:W-:Y:S02]  /*3b10*/  HFMA2 R10, -RZ, RZ, 0, 0 ;  /* 0x00000000ff0a7431 */ /* 0x000fe400000001ff */
[----:B------:R-:W-:Y:S01]  /*3b20*/  IMAD.MOV.U32 R9, RZ, RZ, 0x1 ;  /* 0x00000001ff097424 */ /* 0x000fe200078e00ff */
[----:B------:R-:W-:Y:S01]  /*3b30*/  MOV R11, 0xb000 ;  /* 0x0000b000000b7802 */ /* 0x000fe20000000f00 */
[----:B------:R-:W3:Y:S01]  /*3b40*/  LDCU UR44, c[0x0][0x370] ;  /* 0x00006e00ff2c77ac */ /* 0x000ee20008000800 */
[----:B------:R-:W-:Y:S01]  /*3b50*/  IMAD.MOV.U32 R8, RZ, RZ, RZ ;  /* 0x000000ffff087224 */ /* 0x000fe200078e00ff */
[----:B------:R-:W3:Y:S01]  /*3b60*/  LDCU.128 UR40, c[0x0][0xb10] ;  /* 0x00016200ff2877ac */ /* 0x000ee20008000c00 */
[----:B------:R-:W4:Y:S01]  /*3b70*/  LDCU UR39, c[0x0][0x374] ;  /* 0x00006e80ff2777ac */ /* 0x000f220008000800 */
[----:B------:R-:W1:Y:S01]  /*3b80*/  LDCU.64 UR30, c[0x0][0x890] ;  /* 0x00011200ff1e77ac */ /* 0x000e620008000a00 */
[----:B--2---:R-:W-:Y:S01]  /*3b90*/  UISETP.NE.U32.AND UP0, UPT, UR4, URZ, UPT ;  /* 0x000000ff0400728c */ /* 0x004fe2000bf05070 */
[----:B------:R-:W2:Y:S01]  /*3ba0*/  LDCU UR21, c[0x0][0xb0c] ;  /* 0x00016180ff1577ac */ /* 0x000ea20008000800 */
[----:B------:R-:W2:Y:S01]  /*3bb0*/  LDCU UR38, c[0x0][0xb20] ;  /* 0x00016400ff2677ac */ /* 0x000ea20008000800 */
[----:B------:R-:W2:Y:S01]  /*3bc0*/  LDCU UR4, c[0x0][0xb30] ;  /* 0x00016600ff0477ac */ /* 0x000ea20008000800 */
[----:B---3--:R-:W-:-:S02]  /*3bd0*/  UIMAD.WIDE.U32 UR10, UR44, UR40, URZ ;  /* 0x000000282c0a72a5 */ /* 0x008fc4000f8e00ff */
[----:B----4-:R-:W-:Y:S02]  /*3be0*/  UIMAD.WIDE.U32 UR8, UR39, UR43, URZ ;  /* 0x0000002b270872a5 */ /* 0x010fe4000f8e00ff */
[----:B------:R-:W-:Y:S02]  /*3bf0*/  UISETP.NE.AND.EX UP6, UPT, UR5, URZ, UPT, UP0 ;  /* 0x000000ff0500728c */ /* 0x000fe4000bfc5300 */
[----:B-1----:R-:W-:Y:S02]  /*3c00*/  UISETP.NE.AND UP0, UPT, UR13, 0x1, UPT ;  /* 0x000000010d00788c */ /* 0x002fe4000bf05270 */
[----:B------:R-:W-:Y:S01]  /*3c10*/  UISETP.NE.U32.AND UP0, UPT, UR30, URZ, UPT ;  /* 0x000000ff1e00728c */ /* 0x000fe2000bf05070 */
[----:B------:R-:W-:Y:S01]  /*3c20*/  UMOV UR6, 0x400 ;  /* 0x0000040000067882 */ /* 0x000fe20000000000 */
[----:B------:R-:W-:Y:S01]  /*3c30*/  UMOV UR49, UR11 ;  /* 0x0000000b00317c82 */ /* 0x000fe20008000000 */
[----:B------:R-:W-:Y:S01]  /*3c40*/  UMOV UR8, UR9 ;  /* 0x0000000900087c82 */ /* 0x000fe20008000000 */
[----:B------:R-:W-:-:S02]  /*3c50*/  UISETP.GE.AND UP3, UPT, UR13, 0x1, UPT ;  /* 0x000000010d00788c */ /* 0x000fc4000bf66270 */
[----:B------:R-:W-:Y:S01]  /*3c60*/  UISETP.NE.AND.EX UP5, UPT, UR31, URZ, UPT, UP0 ;  /* 0x000000ff1f00728c */ /* 0x000fe2000bfa5300 */
[----:B------:R-:W1:Y:S01]  /*3c70*/  LDCU.64 UR52, c[0x0][0x348] ;  /* 0x00006900ff3477ac */ /* 0x000e620008000a00 */
[----:B------:R-:W-:Y:S01]  /*3c80*/  UMOV UR29, URZ ;  /* 0x000000ff001d7c82 */ /* 0x000fe20008000000 */
[----:B------:R-:W-:Y:S01]  /*3c90*/  UPLOP3.LUT UP1, UPT, UPT, UPT, UPT, 0x40, 0x4 ;  /* 0x000000000004789c */ /* 0x000fe20003f2e870 */
[----:B------:R-:W3:Y:S01]  /*3ca0*/  LDCU.64 UR14, c[0x0][0xb28] ;  /* 0x00016500ff0e77ac */ /* 0x000ee20008000a00 */
[----:B------:R-:W-:Y:S02]  /*3cb0*/  ULEA UR6, UR7, UR6, 0x18 ;  /* 0x0000000607067291 */ /* 0x000fe4000f8ec0ff */
[----:B--2---:R-:W-:Y:S02]  /*3cc0*/  UISETP.NE.AND UP3, UPT, UR21, 0x1, UPT ;  /* 0x000000011500788c */ /* 0x004fe4000bf65270 */
[----:B------:R-:W-:Y:S02]  /*3cd0*/  USHF.R.U32.HI UR49, URZ, UR41, UR49 ;  /* 0x00000029ff317299 */ /* 0x000fe40008011631 */
[----:B------:R-:W-:-:S02]  /*3ce0*/  USHF.R.U32.HI UR48, URZ, UR38, UR8 ;  /* 0x00000026ff307299 */ /* 0x000fc40008011608 */
[----:B------:R-:W-:Y:S02]  /*3cf0*/  UISETP.NE.AND UP0, UPT, UR42, 0x1, UPT ;  /* 0x000000012a00788c */ /* 0x000fe4000bf05270 */
[----:B------:R-:W-:-:S11]  /*3d00*/  UISETP.NE.AND UP4, UPT, UR4, 0x1, UPT ;  /* 0x000000010400788c */ /* 0x000fd6000bf85270 */
.L_x_76:
[----:B------:R-:W-:Y:S02]  /*3d10*/  LEA R2, R8, UR6, 0x3 ;  /* 0x0000000608027c11 */ /* 0x000fe4000f8e18ff */
[----:B------:R-:W-:Y:S02]  /*3d20*/  SHF.L.U32 R0, R10, 0x1f, RZ ;  /* 0x0000001f0a007819 */ /* 0x000fe400000006ff */
[----:B------:R-:W-:Y:S02]  /*3d30*/  LEA R4, R8, UR6, 0x4 ;  /* 0x0000000608047c11 */ /* 0x000fe4000f8e20ff */
[----:B--2---:R-:W2:Y:S02]  /*3d40*/  SYNCS.PHASECHK.TRANS64.TRYWAIT P0, [R2+URZ+0xa0], R0 ;  /* 0x0000a000020075a7 */ /* 0x004ea400080011ff */
[----:B--2---:R-:W-:Y:S05]  /*3d50*/  @!P0 BRA `(.L_x_69) ;  /* 0x0000007400bc8947 */ /* 0x004fea0003800000 */
.L_x_142:
[----:B------:R-:W4:Y:S01]  /*3d60*/  LDS.128 R4, [R4+0x110] ;  /* 0x0001100004047984 */ /* 0x000f220000000c00 */
[----:B------:R-:W-:Y:S01]  /*3d70*/  UISETP.GE.AND UP0, UPT, UR13, 0x1, UPT ;  /* 0x000000010d00788c */ /* 0x000fe2000bf06270 */
[----:B------:R-:W-:Y:S01]  /*3d80*/  @!PT LDS RZ, [RZ] ;  /* 0x00000000fffff984 */ /* 0x000fe20000000800 */
[----:B------:R-:W-:Y:S01]  /*3d90*/  @!PT LDS RZ, [RZ] ;  /* 0x00000000fffff984 */ /* 0x000fe20000000800 */
[----:B------:R-:W-:Y:S01]  /*3da0*/  @!PT LDS RZ, [RZ] ;  /* 0x00000000fffff984 */ /* 0x000fe20000000800 */
[----:B------:R-:W-:Y:S01]  /*3db0*/  @!PT LDS RZ, [RZ] ;  /* 0x00000000fffff984 */ /* 0x000fe20000000800 */
[----:B------:R1:W-:Y:S06]  /*3dc0*/  MEMBAR.ALL.CTA ;  /* 0x0000000000007992 */ /* 0x0003ec0000008000 */
[----:B-1----:R-:W1:Y:S01]  /*3dd0*/  FENCE.VIEW.ASYNC.S ;  /* 0x00000000000073c6 */ /* 0x002e620000000000 */
[----:B----4-:R-:W-:Y:S11]  /*3de0*/  LOP3.LUT P0, RZ, R6, 0x1, RZ, 0xc0, !PT ;  /* 0x0000000106ff7812 */ /* 0x010ff6000780c0ff */
[----:B------:R-:W-:Y:S02]  /*3df0*/  @!UPT UIADD3 URZ, UPT, UPT, URZ, URZ, URZ ;  /* 0x000000fffffff290 */ /* 0x000fe4000fffe0ff */
[----:B-1----:R-:W-:Y:S01]  /*3e00*/  VOTEU.ANY UP3, P0 ;  /* 0x0000000000ff7886 */ /* 0x002fe20000060100 */
[----:B------:R-:W-:Y:S11]  /*3e10*/  PLOP3.LUT P0, PT, PT, PT, UP3, 0x80, 0x8 ;  /* 0x000000000008781c */ /* 0x000ff60003f0f038 */
[----:B------:R-:W-:Y:S02]  /*3e20*/  @!UPT UIADD3 URZ, UPT, UPT, URZ, URZ, URZ ;  /* 0x000000fffffff290 */ /* 0x000fe4000fffe0ff */
[----:B--2---:R-:W-:Y:S02]  /*3e30*/  @P0 SHF.R.U32.HI R0, RZ, 0x10, R5 ;  /* 0x00000010ff000819 */ /* 0x004fe40000011605 */
[----:B------:R-:W-:Y:S02]  /*3e40*/  @P0 MOV R3, R4 ;  /* 0x0000000400030202 */ /* 0x000fe40000000f00 */
[----:B------:R-:W-:Y:S01]  /*3e50*/  @P0 R2UR UR4, R0 ;  /* 0x00000000000402ca */ /* 0x000fe200000e0000 */
[----:B------:R-:W-:Y:S01]  /*3e60*/  VIADD R0, R2, 0xb0 ;  /* 0x000000b002007836 */ /* 0x000fe20000000000 */
[----:B------:R-:W-:Y:S02]  /*3e70*/  @P0 LOP3.LUT R4, R5, 0xffff, RZ, 0xc0, !PT ;  /* 0x0000ffff05040812 */ /* 0x000fe400078ec0ff */
[----:B------:R-:W-:Y:S02]  /*3e80*/  @P0 R2UR UR8, R3 ;  /* 0x00000000030802ca */ /* 0x000fe400000e0000 */
[----:B------:R-:W-:Y:S02]  /*3e90*/  PRMT R0, RZ, 0x654, R0 ;  /* 0x00000654ff007816 */ /* 0x000fe40000000000 */
[----:B------:R-:W-:Y:S02]  /*3ea0*/  @P0 R2UR UR5, R4 ;  /* 0x00000000040502ca */ /* 0x000fe400000e0000 */
[----:B------:R1:W-:Y:S03]  /*3eb0*/  SYNCS.ARRIVE.TRANS64.RED.A1T0 RZ, [R0+URZ], RZ ;  /* 0x000000ff00ff79a7 */ /* 0x0003e600081004ff */
[----:B------:R-:W-:Y:S04]  /*3ec0*/  @UP3 UMOV UR50, UR4 ;  /* 0x0000000400323c82 */ /* 0x000fe80008000000 */
[----:B------:R-:W-:Y:S04]  /*3ed0*/  @UP3 UMOV UR23, UR8 ;  /* 0x0000000800173c82 */ /* 0x000fe80008000000 */
[----:B------:R-:W-:Y:S01]  /*3ee0*/  @UP3 UMOV UR22, UR5 ;  /* 0x0000000500163c82 */ /* 0x000fe20008000000 */
[----:B------:R-:W-:Y:S05]  /*3ef0*/  BRA.U !UP0, `(.L_x_70) ;  /* 0x0000000108c07547 */ /* 0x000fea000b800000 */
[----:B------:R-:W-:Y:S02]  /*3f00*/  UP2UR UR10, UPR, URZ, 0x4 ;  /* 0x00000004ff0a7883 */ /* 0x000fe40008000000 */
[----:B------:R-:W-:Y:S02]  /*3f10*/  UISETP.NE.AND UP2, UPT, UR42, 0x1, UPT ;  /* 0x000000012a00788c */ /* 0x000fe4000bf45270 */
[----:B------:R-:W-:Y:S02]  /*3f20*/  UISETP.NE.AND UP0, UPT, UR21, 0x1, UPT ;  /* 0x000000011500788c */ /* 0x000fe4000bf05270 */
[----:B------:R-:W-:Y:S02]  /*3f30*/  USEL UR4, UR39, UR48, !UP2 ;  /* 0x0000003027047287 */ /* 0x000fe4000d000000 */
[----:B------:R-:W-:Y:S02]  /*3f40*/  UP2UR UR18, UPR, URZ, 0x2 ;  /* 0x00000002ff127883 */ /* 0x000fe40008000000 */
[----:B------:R-:W-:Y:S02]  /*3f50*/  UISETP.NE.AND UP1, UPT, UR13, 0x1, UPT ;  /* 0x000000010d00788c */ /* 0x000fe4000bf25270 */
[----:B------:R-:W-:Y:S02]  /*3f60*/  UIMAD.WIDE.U32 UR32, UR22, UR43, URZ ;  /* 0x0000002b162072a5 */ /* 0x000fe4000f8e00ff */
[----:B------:R-:W-:Y:S02]  /*3f70*/  USEL UR9, UR44, UR49, !UP0 ;  /* 0x000000312c097287 */ /* 0x000fe4000c000000 */
[----:B---3--:R-:W-:Y:S02]  /*3f80*/  UIMAD.WIDE.U32 UR24, UR4, UR14, URZ ;  /* 0x0000000e041872a5 */ /* 0x008fe4000f8e00ff */
[----:B------:R-:W-:Y:S02]  /*3f90*/  UIMAD.WIDE.U32 UR26, UR23, UR40, URZ ;  /* 0x00000028171a72a5 */ /* 0x000fe4000f8e00ff */
[----:B------:R-:W-:Y:S01]  /*3fa0*/  UIMAD.WIDE.U32 UR16, UR9, UR14, URZ ;  /* 0x0000000e091072a5 */ /* 0x000fe2000f8e00ff */
[----:B------:R-:W-:Y:S02]  /*3fb0*/  UMOV UR11, UR33 ;  /* 0x00000021000b7c82 */ /* 0x000fe40008000000 */
[----:B------:R-:W-:Y:S01]  /*3fc0*/  UMOV UR8, UR25 ;  /* 0x0000001900087c82 */ /* 0x000fe20008000000 */
[----:B------:R-:W-:Y:S02]  /*3fd0*/  USHF.R.U32.HI UR11, URZ, UR38, UR11 ;  /* 0x00000026ff0b7299 */ /* 0x000fe4000801160b */
[----:B------:R-:W-:Y:S02]  /*3fe0*/  @UP1 USHF.R.U32.HI UR4, URZ, UR15, UR8 ;  /* 0x0000000fff041299 */ /* 0x000fe40008011608 */
[----:B------:R-:W-:Y:S02]  /*3ff0*/  USEL UR8, UR22, UR11, !UP2 ;  /* 0x0000000b16087287 */ /* 0x000fe4000d000000 */
[----:B------:R-:W-:Y:S02]  /*4000*/  UIMAD UR4, UR13, UR4, URZ ;  /* 0x000000040d0472a4 */ /* 0x000fe4000f8e02ff */
[----:B------:R-:W-:Y:S01]  /*4010*/  UISETP.NE.AND UP2, UPT, UR10, URZ, UPT ;  /* 0x000000ff0a00728c */ /* 0x000fe2000bf45270 */
[----:B------:R-:W-:Y:S01]  /*4020*/  UMOV UR5, UR27 ;  /* 0x0000001b00057c82 */ /* 0x000fe20008000000 */
[----:B------:R-:W-:Y:S01]  /*4030*/  UMOV UR16, UR17 ;  /* 0x0000001100107c82 */ /* 0x000fe20008000000 */
[----:B------:R-:W-:Y:S02]  /*4040*/  USHF.R.U32.HI UR5, URZ, UR41, UR5 ;  /* 0x00000029ff057299 */ /* 0x000fe40008011605 */
[----:B------:R-:W-:Y:S02]  /*4050*/  @UP1 USHF.R.U32.HI UR9, URZ, UR15, UR16 ;  /* 0x0000000fff091299 */ /* 0x000fe40008011610 */
[----:B------:R-:W-:Y:S02]  /*4060*/  USEL UR5, UR23, UR5, !UP0 ;  /* 0x0000000517057287 */ /* 0x000fe4000c000000 */
[----:B------:R-:W-:Y:S02]  /*4070*/  UIMAD.WIDE.U32 UR16, UR8, UR14, URZ ;  /* 0x0000000e081072a5 */ /* 0x000fe4000f8e00ff */
[----:B------:R-:W-:Y:S02]  /*4080*/  UIMAD UR10, UR13, UR9, URZ ;  /* 0x000000090d0a72a4 */ /* 0x000fe4000f8e02ff */
[----:B------:R-:W-:Y:S03]  /*4090*/  UISETP.GE.AND UP0, UPT, UR8, UR4, UPT ;  /* 0x000000040800728c */ /* 0x000fe6000bf06270 */
[----:B------:R-:W-:Y:S01]  /*40a0*/  UMOV UR4, UR17 ;  /* 0x0000001100047c82 */ /* 0x000fe20008000000 */
[----:B------:R-:W-:Y:S02]  /*40b0*/  UISETP.GE.OR UP0, UPT, UR5, UR10, UP0 ;  /* 0x0000000a0500728c */ /* 0x000fe40008706670 */
[----:B------:R-:W-:Y:S02]  /*40c0*/  USHF.R.U32.HI UR4, URZ, UR15, UR4 ;  /* 0x0000000fff047299 */ /* 0x000fe40008011604 */
[----:B------:R-:W-:Y:S02]  /*40d0*/  UIMAD.WIDE.U32 UR10, UR5, UR14, URZ ;  /* 0x0000000e050a72a5 */ /* 0x000fe4000f8e00ff */
[----:B------:R-:W-:Y:S04]  /*40e0*/  USEL UR12, UR8, UR4, !UP1 ;  /* 0x00000004080c7287 */ /* 0x000fe8000c800000 */
[----:B------:R-:W-:Y:S01]  /*40f0*/  UIADD3 UR16, UPT, UPT, -UR12, URZ, URZ ;  /* 0x000000ff0c107290 */ /* 0x000fe2000fffe1ff */
[----:B------:R-:W-:Y:S02]  /*4100*/  @!UP0 UMOV UR4, UR11 ;  /* 0x0000000b00048c82 */ /* 0x000fe40008000000 */
[----:B------:R-:W-:Y:S02]  /*4110*/  @!UP0 USHF.R.U32.HI UR4, URZ, UR15, UR4 ;  /* 0x0000000fff048299 */ /* 0x000fe40008011604 */
[----:B------:R-:W-:Y:S02]  /*4120*/  UIMAD UR10, UR13, UR16, UR8 ;  /* 0x000000100d0a72a4 */ /* 0x000fe4000f8e0208 */
[----:B------:R-:W-:Y:S02]  /*4130*/  @!UP0 USEL UR4, UR5, UR4, !UP1 ;  /* 0x0000000405048287 */ /* 0x000fe4000c800000 */
[----:B------:R-:W-:Y:S02]  /*4140*/  UISETP.NE.AND UP1, UPT, UR18, URZ, UPT ;  /* 0x000000ff1200728c */ /* 0x000fe4000bf25270 */
[----:B------:R-:W-:Y:S02]  /*4150*/  @!UP0 UIMAD UR10, UR9, UR10, UR4 ;  /* 0x0000000a090a82a4 */ /* 0x000fe4000f8e0204 */
[----:B------:R-:W-:Y:S02]  /*4160*/  @!UP0 UIADD3 UR11, UPT, UPT, UR12, -UR4, URZ ;  /* 0x800000040c0b8290 */ /* 0x000fe4000fffe0ff */
[----:B------:R-:W-:Y:S02]  /*4170*/  UIADD3 UR9, UPT, UPT, -UR5, URZ, URZ ;  /* 0x000000ff05097290 */ /* 0x000fe4000fffe1ff */
[----:B------:R-:W-:Y:S02]  /*4180*/  UIADD3 UR4, UPT, UPT, -UR8, URZ, URZ ;  /* 0x000000ff08047290 */ /* 0x000fe4000fffe1ff */
[----:B------:R-:W-:Y:S02]  /*4190*/  @!UP0 UIMAD UR8, UR11, UR13, UR5 ;  /* 0x0000000d0b0882a4 */ /* 0x000fe4000f8e0205 */
[----:B------:R-:W-:Y:S02]  /*41a0*/  UIMAD UR23, UR21, UR9, UR23 ;  /* 0x00000009151772a4 */ /* 0x000fe4000f8e0217 */
[----:B------:R-:W-:Y:S01]  /*41b0*/  UIMAD UR22, UR42, UR4, UR22 ;  /* 0x000000042a1672a4 */ /* 0x000fe2000f8e0216 */
[----:B------:R-:W-:Y:S02]  /*41c0*/  @!UP0 UMOV UR5, UR10 ;  /* 0x0000000a00058c82 */ /* 0x000fe40008000000 */
[----:B------:R-:W-:Y:S02]  /*41d0*/  UIMAD UR23, UR5, UR21, UR23 ;  /* 0x00000015051772a4 */ /* 0x000fe4000f8e0217 */
[----:B------:R-:W-:Y:S11]  /*41e0*/  UIMAD UR22, UR8, UR42, UR22 ;  /* 0x0000002a081672a4 */ /* 0x000ff6000f8e0216 */
[----:B------:R-:W-:Y:S01]  /*41f0*/  @!UPT UIADD3 URZ, UPT, UPT, URZ, URZ, URZ ;  /* 0x000000fffffff290 */ /* 0x000fe2000fffe0ff */
.L_x_70:
[----:B------:R-:W2:Y:S01]  /*4200*/  @!UP4 LDCU.128 UR8, c[0x0][0xb10] ;  /* 0x00016200ff08c7ac */ /* 0x000ea20008000c00 */
[----:B------:R-:W-:Y:S04]  /*4210*/  ISETP.NE.U32.AND P0, PT, RZ, UR30, PT ;  /* 0x0000001eff007c0c */ /* 0x000fe8000bf05070 */
[----:B------:R-:W-:Y:S01]  /*4220*/  ISETP.NE.AND.EX P0, PT, RZ, UR31, PT, P0 ;  /* 0x0000001fff007c0c */ /* 0x000fe2000bf05300 */
[----:B------:R-:W4:Y:S01]  /*4230*/  @!UP4 LDCU UR5, c[0x0][0xb0c] ;  /* 0x00016180ff05c7ac */ /* 0x000f220008000800 */
[----:B--2---:R-:W-:Y:S07]  /*4240*/  UIMAD.WIDE.U32 UR16, UR23, UR8, URZ ;  /* 0x00000008171072a5 */ /* 0x004fee000f8e00ff */
[----:B------:R-:W-:Y:S01]  /*4250*/  @!UP4 UMOV UR4, UR17 ;  /* 0x000000110004cc82 */ /* 0x000fe20008000000 */
[----:B----4-:R-:W-:Y:S02]  /*4260*/  @!UP4 UISETP.NE.AND UP0, UPT, UR5, 0x1, UPT ;  /* 0x000000010500c88c */ /* 0x010fe4000bf05270 */
[----:B------:R-:W-:Y:S02]  /*4270*/  @!UP4 USHF.R.U32.HI UR4, URZ, UR9, UR4 ;  /* 0x00000009ff04c299 */ /* 0x000fe40008011604 */
[----:B------:R-:W-:Y:S02]  /*4280*/  UIMAD.WIDE.U32 UR16, UR22, UR11, URZ ;  /* 0x0000000b161072a5 */ /* 0x000fe4000f8e00ff */
[----:B------:R-:W-:Y:S02]  /*4290*/  @!UP4 USEL UR8, UR23, UR4, !UP0 ;  /* 0x000000041708c287 */ /* 0x000fe4000c000000 */
[----:B------:R-:W-:Y:S03]  /*42a0*/  @!UP4 UISETP.NE.AND UP0, UPT, UR10, 0x1, UPT ;  /* 0x000000010a00c88c */ /* 0x000fe6000bf05270 */
[----:B------:R-:W-:Y:S02]  /*42b0*/  @!UP4 UMOV UR9, UR17 ;  /* 0x000000110009cc82 */ /* 0x000fe40008000000 */
[----:B------:R-:W2:Y:S02]  /*42c0*/  @!UP4 LDCU UR4, c[0x0][0xb20] ;  /* 0x00016400ff04c7ac */ /* 0x000ea40008000800 */
[----:B--2---:R-:W-:Y:S04]  /*42d0*/  @!UP4 USHF.R.U32.HI UR4, URZ, UR4, UR9 ;  /* 0x00000004ff04c299 */ /* 0x004fe80008011609 */
[----:B------:R-:W-:Y:S04]  /*42e0*/  @!UP4 USEL UR9, UR22, UR4, !UP0 ;  /* 0x000000041609c287 */ /* 0x000fe8000c000000 */
[----:B------:R-:W-:Y:S02]  /*42f0*/  @!UP4 UIADD3 UR4, UPT, UPT, -UR8, UR9, URZ ;  /* 0x000000090804c290 */ /* 0x000fe4000fffe1ff */
[----:B------:R-:W-:Y:S02]  /*4300*/  @!UP4 UIADD3 UR8, UPT, UPT, UR8, -UR9, URZ ;  /* 0x800000090808c290 */ /* 0x000fe4000fffe0ff */
[----:B------:R-:W-:Y:S02]  /*4310*/  @!UP4 UIMAD UR23, UR4, UR5, UR23 ;  /* 0x000000050417c2a4 */ /* 0x000fe4000f8e0217 */
[----:B------:R-:W-:Y:S01]  /*4320*/  @!UP4 UIMAD UR22, UR8, UR10, UR22 ;  /* 0x0000000a0816c2a4 */ /* 0x000fe2000f8e0216 */
[----:B------:R-:W-:Y:S11]  /*4330*/  BRA.U UP1, `(.L_x_71) ;  /* 0x0000000101107547 */ /* 0x000ff6000b800000 */
[----:B-1----:R-:W-:Y:S04]  /*4340*/  MOV R0, UR37 ;  /* 0x0000002500007c02 */ /* 0x002fe80008000f00 */
[----:B------:R-:W-:Y:S04]  /*4350*/  SHF.L.U32 R0, R0, 0x1f, RZ ;  /* 0x0000001f00007819 */ /* 0x000fe800000006ff */
[----:B------:R-:W1:Y:S02]  /*4360*/  SYNCS.PHASECHK.TRANS64.TRYWAIT P1, [UR6+0x98], R0 ;  /* 0x00009800ff0075a7 */ /* 0x000e640008021106 */
[----:B-1----:R-:W-:Y:S05]  /*4370*/  @!P1 BRA `(.L_x_72) ;  /* 0x0000007000489947 */ /* 0x002fea0003800000 */
.L_x_71:
[----:B------:R-:W-:Y:S05]  /*4380*/  BRA.U !UP5, `(.L_x_73) ;  /* 0x000000010d3c7547 */ /* 0x000fea000b800000 */
[----:B------:R-:W-:Y:S01]  /*4390*/  UPLOP3.LUT UP2, UPT, UPT, UPT, UP6, 0x80, 0x8 ;  /* 0x000000000008789c */ /* 0x000fe20003f4f060 */
[----:B-1----:R-:W-:Y:S05]  /*43a0*/  HFMA2 R0, -RZ, RZ, 0, 5.9604644775390625e-08 ;  /* 0x00000001ff007431 */ /* 0x002fea00000001ff */
[----:B------:R-:W-:Y:S05]  /*43b0*/  PLOP3.LUT P1, PT, PT, PT, UP2, 0x80, 0x8 ;  /* 0x000000000008781c */ /* 0x000fea0003f2f028 */
[----:B------:R-:W1:Y:S01]  /*43c0*/  @UP2 LDCU.64 UR8, c[0x0][0x888] ;  /* 0x00011100ff0827ac */ /* 0x000e620008000a00 */
[----:B------:R-:W-:Y:S07]  /*43d0*/  @UP2 UIMAD UR4, UR36, UR30, URZ ;  /* 0x0000001e240422a4 */ /* 0x000fee000f8e02ff */
[----:B------:R-:W-:Y:S01]  /*43e0*/  @P1 PRMT R4, R0, 0x7610, R4 ;  /* 0x0000761000041816 */ /* 0x000fe20000000004 */
[----:B-1----:R-:W-:Y:S03]  /*43f0*/  @UP2 UIMAD.WIDE UR8, UR4, 0x4, UR8 ;  /* 0x00000004040828a5 */ /* 0x002fe6000f8e0208 */
[----:B------:R-:W1:Y:S03]  /*4400*/  @!UP2 LDCU UR4, c[0x0][0x880] ;  /* 0x00011000ff04a7ac */ /* 0x000e660008000800 */
[----:B------:R-:W-:Y:S02]  /*4410*/  IMAD.U32 R2, RZ, RZ, UR8 ;  /* 0x00000008ff027e24 */ /* 0x000fe4000f8e00ff */
[----:B------:R-:W-:Y:S05]  /*4420*/  IMAD.U32 R3, RZ, RZ, UR9 ;  /* 0x00000009ff037e24 */ /* 0x000fea000f8e00ff */
[----:B-----5:R2:W5:Y:S02]  /*4430*/  @P1 LDG.E R185, desc[UR54][R2.64] ;  /* 0x0000003602b91981 */ /* 0x020564000c1e1900 */
[----:B--2---:R-:W-:Y:S05]  /*4440*/  IMAD.MOV.U32 R2, RZ, RZ, 0x1 ;  /* 0x00000001ff027424 */ /* 0x004fea00078e00ff */
[----:B------:R-:W-:Y:S05]  /*4450*/  @!P1 PRMT R4, R2, 0x7610, R4 ;  /* 0x0000761002049816 */ /* 0x000fea0000000004 */
[----:B------:R2:W-:Y:S02]  /*4460*/  STL.S16 [R1+0x60], R4 ;  /* 0x0000600401007387 */ /* 0x0005e40000100600 */
[----:B-12---:R-:W-:Y:S07]  /*4470*/  @!P1 MOV R185, UR4 ;  /* 0x0000000400b99c02 */ /* 0x006fee0008000f00 */
.L_x_73:
[----:B-----5:R-:W-:Y:S01]  /*4480*/  @!P0 FSETP.EQ.AND P1, PT, R185, RZ, PT ;  /* 0x000000ffb900820b */ /* 0x020fe20003f22000 */
[----:B------:R-:W-:Y:S01]  /*4490*/  @!UPT UIADD3 URZ, UPT, UPT, URZ, URZ, URZ ;  /* 0x000000fffffff290 */ /* 0x000fe2000fffe0ff */
[----:B------:R-:W-:Y:S11]  /*44a0*/  @!P0 BRA `(.L_x_74) ;  /* 0x00000000001c8947 */ /* 0x000ff60003800000 */
[----:B------:R-:W-:Y:S01]  /*44b0*/  PLOP3.LUT P1, PT, PT, PT, UP2, 0x80, 0x8 ;  /* 0x000000000008781c */ /* 0x000fe20003f2f028 */
[----:B-1----:R-:W2:Y:S03]  /*44c0*/  LDL R0, [R1+0x60] ;  /* 0x0000600001007983 */ /* 0x002ea60000100800 */
[----:B------:R-:W-:Y:S02]  /*44d0*/  PLOP3.LUT P1, PT, P1, PT, PT, 0x8, 0x80 ;  /* 0x000000000080781c */ /* 0x000fe40000f2e170 */
[----:B--2---:R-:W-:Y:S11]  /*44e0*/  LOP3.LUT P0, RZ, R0, 0xff, RZ, 0xc0, !PT ;  /* 0x000000ff00ff7812 */ /* 0x004ff6000780c0ff */
[----:B------:R-:W-:Y:S02]  /*44f0*/  @!UPT UIADD3 URZ, UPT, UPT, URZ, URZ, URZ ;  /* 0x000000fffffff290 */ /* 0x000fe4000fffe0ff */
[----:B------:R-:W-:Y:S11]  /*4500*/  @P0 FSETP.EQ.AND P1, PT, R185, RZ, PT ;  /* 0x000000ffb900020b */ /* 0x000ff60003f22000 */
[----:B------:R-:W-:Y:S02]  /*4510*/  @!UPT UIADD3 URZ, UPT, UPT, URZ, URZ, URZ ;  /* 0x000000fffffff290 */ /* 0x000fe4000fffe0ff */
.L_x_74:
[----:B------:R-:W-:Y:S01]  /*4520*/  ULEA UR5, UR29, UR6, 0x3 ;  /* 0x000000061d057291 */ /* 0x000fe2000f8e18ff */
[----:B-1----:R-:W-:Y:S02]  /*4530*/  SHF.L.U32 R2, R9, 0x1f, RZ ;  /* 0x0000001f09027819 */ /* 0x002fe400000006ff */
[----:B------:R-:W-:Y:S01]  /*4540*/  ELECT P0, URZ, PT ;  /* 0x0000000000ff782f */ /* 0x000fe20003800000 */
[----:B------:R-:W-:Y:S05]  /*4550*/  VIADD R0, R8, 0x1 ;  /* 0x0000000108007836 */ /* 0x000fea0000000000 */
[----:B------:R-:W1:Y:S02]  /*4560*/  SYNCS.PHASECHK.TRANS64.TRYWAIT P2, [UR5+0x80], R2 ;  /* 0x00008002ff0075a7 */ /* 0x000e640008041105 */
[----:B-1----:R-:W-:Y:S05]  /*4570*/  @!P2 BRA `(.L_x_75) ;  /* 0x0000006c00e0a947 */ /* 0x002fea0003800000 */
.L_x_145:
[----:B------:R-:W-:Y:S01]  /*4580*/  UIADD3 UR33, UPT, UPT, UR5, 0x70, URZ ;  /* 0x0000007005217890 */ /* 0x000fe2000fffe0ff */
[----:B------:R-:W-:Y:S01]  /*4590*/  PLOP3.LUT P0, PT, P1, P0, PT, 0xf2, 0x2f ;  /* 0x00000000002f781c */ /* 0x000fe20000f01e72 */
[----:B------:R-:W-:Y:S01]  /*45a0*/  UMOV UR57, 0x10000000 ;  /* 0x1000000000397882 */ /* 0x000fe20000000000 */
[----:B------:R-:W-:Y:S01]  /*45b0*/  UMOV UR28, UR36 ;  /* 0x00000024001c7c82 */ /* 0x000fe20008000000 */
[----:B------:R-:W-:Y:S01]  /*45c0*/  UMOV UR12, UR36 ;  /* 0x00000024000c7c82 */ /* 0x000fe20008000000 */
[----:B------:R-:W-:Y:S01]  /*45d0*/  UMOV UR20, UR36 ;  /* 0x0000002400147c82 */ /* 0x000fe20008000000 */
[C---:B------:R-:W-:Y:S01]  /*45e0*/  ISETP.NE.AND P1, PT, R0.reuse, 0x2, PT ;  /* 0x000000020000780c */ /* 0x040fe20003f25270 */
[----:B------:R-:W-:Y:S01]  /*45f0*/  UMOV UR25, UR33 ;  /* 0x0000002100197c82 */ /* 0x000fe20008000000 */
[----:B------:R-:W-:Y:S01]  /*4600*/  UMOV UR9, UR33 ;  /* 0x0000002100097c82 */ /* 0x000fe20008000000 */
[----:B------:R-:W-:Y:S01]  /*4610*/  UMOV UR17, UR33 ;  /* 0x0000002100117c82 */ /* 0x000fe20008000000 */
[----:B-1----:R-:W-:Y:S02]  /*4620*/  SEL R2, RZ, 0x1, P1 ;  /* 0x00000001ff027807 */ /* 0x002fe40000800000 */
[----:B------:R-:W-:Y:S02]  /*4630*/  SEL R8, R0, RZ, P1 ;  /* 0x000000ff00087207 */ /* 0x000fe40000800000 */
[----:B------:R-:W-:Y:S01]  /*4640*/  VOTEU.ALL UP0, P0 ;  /* 0x0000000000ff7886 */ /* 0x000fe20000000000 */
[----:B------:R-:W-:Y:S04]  /*4650*/  LOP3.LUT R10, R10, R2, RZ, 0x3c, !PT ;  /* 0x000000020a0a7212 */ /* 0x000fe800078e3cff */
[----:B------:R-:W-:Y:S02]  /*4660*/  @!UP0 UIADD3 UR58, UP1, UPT, UR52, 0x580, URZ ;  /* 0x00000580343a8890 */ /* 0x000fe4000ff3e0ff */
[----:B------:R-:W-:Y:S02]  /*4670*/  @!UP0 UIMAD UR4, UR29, 0xb000, UR6 ;  /* 0x0000b0001d0488a4 */ /* 0x000fe4000f8e0206 */
[----:B------:R-:W-:Y:S02]  /*4680*/  @!UP0 UIADD3.X UR59, UPT, UPT, URZ, UR53, URZ, UP1, !UPT ;  /* 0x00000035ff3b8290 */ /* 0x000fe40008ffe4ff */
[----:B------:R-:W-:Y:S02]  /*4690*/  @!UP0 USHF.L.U32 UR35, UR56, 0x7, URZ ;  /* 0x0000000738238899 */ /* 0x000fe400080006ff */
[----:B------:R-:W-:Y:S02]  /*46a0*/  @!UP0 UIMAD UR34, UR47, 0xb0, URZ ;  /* 0x000000b02f2288a4 */ /* 0x000fe4000f8e02ff */
[----:B------:R-:W-:Y:S01]  /*46b0*/  @!UP0 UIADD3 UR32, UPT, UPT, UR4, 0x200, URZ ;  /* 0x0000020004208890 */ /* 0x000fe2000fffe0ff */
[----:B------:R-:W-:Y:S01]  /*46c0*/  VOTEU.ALL UP1, P0 ;  /* 0x0000000000ff7886 */ /* 0x000fe20000020000 */
[----:B------:R-:W-:Y:S01]  /*46d0*/  UMOV UR56, 0x0 ;  /* 0x0000000000387882 */ /* 0x000fe20000000000 */
[----:B------:R-:W-:Y:S02]  /*46e0*/  @!UP0 UIADD3 UR26, UPT, UPT, UR34, 0x10, URZ ;  /* 0x00000010221a8890 */ /* 0x000fe4000fffe0ff */
[----:B------:R-:W-:Y:S01]  /*46f0*/  @!UP0 UIADD3 UR24, UPT, UPT, UR4, 0x1200, URZ ;  /* 0x0000120004188890 */ /* 0x000fe2000fffe0ff */
[----:B------:R-:W-:Y:S03]  /*4700*/  UMOV UR27, UR35 ;  /* 0x00000023001b7c82 */ /* 0x000fe60008000000 */
[----:B------:R1:W-:Y:S01]  /*4710*/  @!UP1 UTMALDG.3D [UR32], [UR58], desc[UR56] ;  /* 0x000038203a0095b4 */ /* 0x0003e20008011000 */
[----:B------:R-:W-:Y:S01]  /*4720*/  VOTEU.ALL UP1, P0 ;  /* 0x0000000000ff7886 */ /* 0x000fe20000020000 */
[----:B------:R-:W-:Y:S02]  /*4730*/  @!UP0 UIADD3 UR10, UPT, UPT, UR34, 0x20, URZ ;  /* 0x00000020220a8890 */ /* 0x000fe4000fffe0ff */
[----:B------:R-:W-:Y:S01]  /*4740*/  @!UP0 UIADD3 UR8, UPT, UPT, UR4, 0x2200, URZ ;  /* 0x0000220004088890 */ /* 0x000fe2000fffe0ff */
[----:B------:R-:W-:Y:S01]  /*4750*/  UMOV UR11, UR35 ;  /* 0x00000023000b7c82 */ /* 0x000fe20008000000 */
[----:B------:R-:W-:Y:S01]  /*4760*/  @!UP0 UIADD3 UR18, UPT, UPT, UR34, 0x30, URZ ;  /* 0x0000003022128890 */ /* 0x000fe2000fffe0ff */
[----:B------:R2:W-:Y:S01]  /*4770*/  @!UP1 UTMALDG.3D [UR24], [UR58], desc[UR56] ;  /* 0x000038183a0095b4 */ /* 0x0005e20008011000 */
[----:B------:R-:W-:Y:S01]  /*4780*/  VOTEU.ALL UP1, P0 ;  /* 0x0000000000ff7886 */ /* 0x000fe20000020000 */
[----:B------:R-:W-:Y:S01]  /*4790*/  @!UP0 UIADD3 UR16, UPT, UPT, UR4, 0x3200, URZ ;  /* 0x0000320004108890 */ /* 0x000fe2000fffe0ff */
[----:B------:R-:W-:Y:S01]  /*47a0*/  UMOV UR19, UR35 ;  /* 0x0000002300137c82 */ /* 0x000fe20008000000 */
[----:B------:R-:W-:Y:S02]  /*47b0*/  UIADD3 UR29, UPT, UPT, UR29, 0x1, URZ ;  /* 0x000000011d1d7890 */ /* 0x000fe4000fffe0ff */
[----:B------:R-:W-:Y:S01]  /*47c0*/  UIADD3 UR47, UPT, UPT, UR22, UR45, URZ ;  /* 0x0000002d162f7290 */ /* 0x000fe2000fffe0ff */
[----:B------:R4:W-:Y:S01]  /*47d0*/  @!UP1 UTMALDG.3D [UR8], [UR58], desc[UR56] ;  /* 0x000038083a0095b4 */ /* 0x0009e20008011000 */
[----:B------:R-:W-:Y:S05]  /*47e0*/  VOTEU.ALL UP1, P0 ;  /* 0x0000000000ff7886 */ /* 0x000fea0000020000 */
[----:B------:R5:W-:Y:S01]  /*47f0*/  @!UP1 UTMALDG.3D [UR16], [UR58], desc[UR56] ;  /* 0x000038103a0095b4 */ /* 0x000be20008011000 */
[----:B------:R-:W-:Y:S01]  /*4800*/  VOTEU.ALL UP1, P0 ;  /* 0x0000000000ff7886 */ /* 0x000fe20000020000 */
[----:B-1----:R-:W-:Y:S01]  /*4810*/  UPRMT UR33, UR7, 0x654, UR33 ;  /* 0x0000065407217896 */ /* 0x002fe20008000021 */
[----:B------:R-:W-:Y:S01]  /*4820*/  UMOV UR36, UR50 ;  /* 0x0000003200247c82 */ /* 0x000fe20008000000 */
[----:B--2---:R-:W-:Y:S02]  /*4830*/  @!UP0 UIADD3 UR26, UPT, UPT, UR34, 0x40, URZ ;  /* 0x00000040221a8890 */ /* 0x004fe4000fffe0ff */
[----:B------:R-:W-:Y:S02]  /*4840*/  @!UP0 UIADD3 UR24, UPT, UPT, UR4, 0x4200, URZ ;  /* 0x0000420004188890 */ /* 0x000fe4000fffe0ff */
[----:B----4-:R-:W-:Y:S02]  /*4850*/  @!UP0 UIADD3 UR10, UPT, UPT, UR34, 0x50, URZ ;  /* 0x00000050220a8890 */ /* 0x010fe4000fffe0ff */
[----:B------:R-:W-:Y:S05]  /*4860*/  @!UP0 UIADD3 UR8, UPT, UPT, UR4, 0x5200, URZ ;  /* 0x0000520004088890 */ /* 0x000fea000fffe0ff */
[----:B------:R1:W-:Y:S01]  /*4870*/  @!UP1 UTMALDG.3D [UR24], [UR58], desc[UR56] ;  /* 0x000038183a0095b4 */ /* 0x0003e20008011000 */
[----:B------:R-:W-:Y:S01]  /*4880*/  VOTEU.ALL UP1, P0 ;  /* 0x0000000000ff7886 */ /* 0x000fe20000020000 */
[----:B-----5:R-:W-:Y:S02]  /*4890*/  @!UP0 UIADD3 UR18, UPT, UPT, UR34, 0x60, URZ ;  /* 0x0000006022128890 */ /* 0x020fe4000fffe0ff */
[----:B------:R-:W-:Y:S02]  /*48a0*/  @!UP0 UIADD3 UR16, UPT, UPT, UR4, 0x6200, URZ ;  /* 0x0000620004108890 */ /* 0x000fe4000fffe0ff */
[----:B------:R2:W-:Y:S01]  /*48b0*/  @!UP1 UTMALDG.3D [UR8], [UR58], desc[UR56] ;  /* 0x000038083a0095b4 */ /* 0x0005e20008011000 */
[----:B------:R-:W-:Y:S06]  /*48c0*/  VOTEU.ALL UP1, P0 ;  /* 0x0000000000ff7886 */ /* 0x000fec0000020000 */
[----:B------:R4:W-:Y:S01]  /*48d0*/  @!UP1 UTMALDG.3D [UR16], [UR58], desc[UR56] ;  /* 0x000038103a0095b4 */ /* 0x0009e20008011000 */
[----:B------:R-:W-:Y:S01]  /*48e0*/  VOTEU.ALL UP1, P0 ;  /* 0x0000000000ff7886 */ /* 0x000fe20000020000 */
[----:B-1----:R-:W-:Y:S02]  /*48f0*/  @!UP0 UIADD3 UR26, UPT, UPT, UR34, 0x70, URZ ;  /* 0x00000070221a8890 */ /* 0x002fe4000fffe0ff */
[----:B------:R-:W-:Y:S02]  /*4900*/  @!UP0 UIADD3 UR24, UPT, UPT, UR4, 0x7200, URZ ;  /* 0x0000720004188890 */ /* 0x000fe4000fffe0ff */
[----:B--2---:R-:W-:Y:S02]  /*4910*/  @!UP0 UIADD3 UR10, UPT, UPT, UR34, 0x80, URZ ;  /* 0x00000080220a8890 */ /* 0x004fe4000fffe0ff */
[----:B------:R-:W-:Y:S05]  /*4920*/  @!UP0 UIADD3 UR8, UPT, UPT, UR4, 0x8200, URZ ;  /* 0x0000820004088890 */ /* 0x000fea000fffe0ff */
[----:B------:R-:W-:Y:S01]  /*4930*/  @!UP1 UTMALDG.3D [UR24], [UR58], desc[UR56] ;  /* 0x000038183a0095b4 */ /* 0x000fe20008011000 */
[----:B------:R-:W-:Y:S01]  /*4940*/  VOTEU.ALL UP1, P0 ;  /* 0x0000000000ff7886 */ /* 0x000fe20000020000 */
[----:B----4-:R-:W-:Y:S02]  /*4950*/  @!UP0 UIADD3 UR18, UPT, UPT, UR34, 0x90, URZ ;  /* 0x0000009022128890 */ /* 0x010fe4000fffe0ff */
[----:B------:R-:W-:Y:S02]  /*4960*/  @!UP0 UIADD3 UR16, UPT, UPT, UR4, 0x9200, URZ ;  /* 0x0000920004108890 */ /* 0x000fe4000fffe0ff */
[----:B------:R1:W-:Y:S01]  /*4970*/  @!UP1 UTMALDG.3D [UR8], [UR58], desc[UR56] ;  /* 0x000038083a0095b4 */ /* 0x0003e20008011000 */
[----:B------:R-:W-:Y:S02]  /*4980*/  UPLOP3.LUT UP1, UPT, UPT, UPT, UPT, 0x80, 0x8 ;  /* 0x000000000008789c */ /* 0x000fe40003f2f070 */
[----:B-1----:R-:W-:Y:S02]  /*4990*/  @!UP0 UIADD3 UR10, UPT, UPT, UR34, 0xa0, URZ ;  /* 0x000000a0220a8890 */ /* 0x002fe4000fffe0ff */
[----:B------:R-:W-:Y:S01]  /*49a0*/  @!UP0 UIADD3 UR8, UPT, UPT, UR4, 0xa200, URZ ;  /* 0x0000a20004088890 */ /* 0x000fe2000fffe0ff */
[----:B------:R-:W-:Y:S05]  /*49b0*/  VOTEU.ALL UP0, P0 ;  /* 0x0000000000ff7886 */ /* 0x000fea0000000000 */
[----:B------:R-:W-:Y:S01]  /*49c0*/  @!UP0 UTMALDG.3D [UR16], [UR58], desc[UR56] ;  /* 0x000038103a0085b4 */ /* 0x000fe20008011000 */
[----:B------:R-:W-:Y:S04]  /*49d0*/  UISETP.NE.AND UP0, UPT, UR29, 0x2, UPT ;  /* 0x000000021d00788c */ /* 0x000fe8000bf05270 */
[----:B------:R-:W-:Y:S02]  /*49e0*/  USEL UR4, URZ, 0x1, UP0 ;  /* 0x00000001ff047887 */ /* 0x000fe40008000000 */
[----:B------:R-:W-:Y:S02]  /*49f0*/  USEL UR29, UR29, URZ, UP0 ;  /* 0x000000ff1d1d7287 */ /* 0x000fe40008000000 */
[----:B------:R-:W-:Y:S02]  /*4a00*/  VOTEU.ALL UP0, P0 ;  /* 0x0000000000ff7886 */ /* 0x000fe40000000000 */
[----:B------:R-:W-:Y:S03]  /*4a10*/  LOP3.LUT R9, R9, UR4, RZ, 0x3c, !PT ;  /* 0x0000000409097c12 */ /* 0x000fe6000f8e3cff */
[----:B------:R1:W-:Y:S01]  /*4a20*/  @!UP0 UTMALDG.3D [UR8], [UR58], desc[UR56] ;  /* 0x000038083a0085b4 */ /* 0x0003e20008011000 */
[----:B------:R2:W-:Y:S01]  /*4a30*/  @!P0 SYNCS.ARRIVE.TRANS64.RED.A0TR RZ, [UR5+0x70], R11 ;  /* 0x0000700bffff89a7 */ /* 0x0005e20008300405 */
[----:B------:R-:W-:Y:S01]  /*4a40*/  SYNCS.ARRIVE.TRANS64.RED.A1T0 RZ, [UR33], RZ ;  /* 0x000000ffffff79a7 */ /* 0x000fe20008100421 */
[----:B-1----:R-:W-:Y:S01]  /*4a50*/  UIADD3 UR56, UPT, UPT, UR23, UR46, URZ ;  /* 0x0000002e17387290 */ /* 0x002fe2000fffe0ff */
[----:B------:R-:W-:Y:S11]  /*4a60*/  BRA.U UP3, `(.L_x_76) ;  /* 0xfffffff103a87547 */ /* 0x000ff6000b83ffff */
[----:B------:R-:W-:Y:S01]  /*4a70*/  UIADD3 UR6, UPT, UPT, UR6, 0x80, URZ ;  /* 0x0000008006067890 */ /* 0x000fe2000fffe0ff */
[----:B------:R-:W-:-:S03]  /*4a80*/  SHF.L.U32 R0, R9, 0x1f, RZ ;  /* 0x0000001f09007819 */ /* 0x000fc600000006ff */
[----:B------:R-:W-:-:S09]  /*4a90*/  ULEA UR4, UR29, UR6, 0x3 ;  /* 0x000000061d047291 */ /* 0x000fd2000f8e18ff */
[----:B------:R-:W1:Y:S02]  /*4aa0*/  SYNCS.PHASECHK.TRANS64.TRYWAIT P0, [UR4], R0 ;  /* 0x00000000ff0075a7 */ /* 0x000e640008001104 */
[----:B-1----:R-:W-:Y:S05]  /*4ab0*/  @!P0 BRA `(.L_x_77) ;  /* 0x0000006800a88947 */ /* 0x002fea0003800000 */
.L_x_147:
        /* <DEDUP_REMOVED lines=8> */
.L_x_78:
[----:B-1----:R1:W4:Y:S02]  /*4b40*/  SYNCS.PHASECHK.TRANS64.TRYWAIT P0, [R0+URZ], R2 ;  /* 0x00000002000075a7 */ /* 0x00232400080011ff */
[----:B----4-:R-:W-:Y:S05]  /*4b50*/  @!P0 NANOSLEEP.SYNCS 0x989680 ;  /* 0x009896800000895d */ /* 0x010fea0003900000 */
[----:B------:R-:W4:Y:S02]  /*4b60*/  @!P0 SYNCS.PHASECHK.TRANS64 P0, [R0+URZ], R2 ;  /* 0x00000002000085a7 */ /* 0x000f2400080010ff */
[----:B---34-:R-:W-:Y:S05]  /*4b70*/  @P0 EXIT ;  /* 0x000000000000094d */ /* 0x018fea0003800000 */
[----:B------:R-:W-:Y:S05]  /*4b80*/  BRA `(.L_x_78) ;  /* 0xfffffffc00ec7947 */ /* 0x000fea000383ffff */
.L_x_68:
[----:B------:R-:W-:-:S06]  /*4b90*/  UISETP.GE.AND UP0, UPT, UR12, 0x4, UPT ;  /* 0x000000040c00788c */ /* 0x000fcc000bf06270 */
[----:B------:R-:W-:-:S13]  /*4ba0*/  PLOP3.LUT P0, PT, PT, PT, UP0, 0x80, 0x8 ;  /* 0x000000000008781c */ /* 0x000fda0003f0f008 */
[----:B-1----:R-:W-:Y:S05]  /*4bb0*/  @!P0 EXIT ;  /* 0x000000000000894d */ /* 0x002fea0003800000 */
[----:B------:R-:W-:Y:S01]  /*4bc0*/  BAR.SYNC.DEFER_BLOCKING 0x6, 0xa0 ;  /* 0x0182800000007b1d */ /* 0x000fe20000010000 */
[----:B------:R-:W-:-:S05]  /*4bd0*/  IMAD.U32 R0, R6, 0x10000, RZ ;  /* 0x0001000006007824 */ /* 0x000fca00078e00ff */
[----:B------:R-:W-:Y:S01]  /*4be0*/  UMOV UR4, 0x400 ;  /* 0x0000040000047882 */ /* 0x000fe20000000000 */
[----:B------:R-:W-:Y:S01]  /*4bf0*/  LOP3.LUT R0, R0, 0x600000, RZ, 0xc0, !PT ;  /* 0x0060000000007812 */ /* 0x000fe200078ec0ff */
[----:B------:R-:W-:Y:S01]  /*4c00*/  ULEA UR4, UR7, UR4, 0x18 ;  /* 0x0000000407047291 */ /* 0x000fe2000f8ec0ff */
[----:B------:R-:W-:Y:S01]  /*4c10*/  UMOV UR5, URZ ;  /* 0x000000ff00057c82 */ /* 0x000fe20008000000 */
[----:B------:R-:W1:Y:S01]  /*4c20*/  LDCU UR40, c[0x0][0xb0c] ;  /* 0x00016180ff2877ac */ /* 0x000e620008000800 */
[----:B------:R-:W2:Y:S01]  /*4c30*/  LDCU UR58, c[0x0][0xb20] ;  /* 0x00016400ff3a77ac */ /* 0x000ea20008000800 */
[----:B------:R-:W3:Y:S01]  /*4c40*/  LDCU UR37, c[0x0][0xb30] ;  /* 0x00016600ff2577ac */ /* 0x000ee20008000800 */
[----:B------:R-:W4:Y:S04]  /*4c50*/  LDCU.64 UR52, c[0x0][0x888] ;  /* 0x00011100ff3477ac */ /* 0x000f280008000a00 */
[----:B------:R-:W1:Y:S01]  /*4c60*/  LDS R22, [UR4+0x130] ;  /* 0x00013004ff167984 */ /* 0x000e620008000800 */
[----:B------:R-:W-:Y:S01]  /*4c70*/  UMOV UR4, 0x1 ;  /* 0x0000000100047882 */ /* 0x000fe20000000000 */
[----:B------:R-:W1:Y:S01]  /*4c80*/  LDCU.64 UR38, c[0x0][0xb28] ;  /* 0x00016500ff2677ac */ /* 0x000e620008000a00 */
[----:B------:R-:W1:Y:S01]  /*4c90*/  LDCU.128 UR48, c[0x0][0xb10] ;  /* 0x00016200ff3077ac */ /* 0x000e620008000c00 */
[----:B------:R-:W-:Y:S01]  /*4ca0*/  UMOV UR44, URZ ;  /* 0x000000ff002c7c82 */ /* 0x000fe20008000000 */
[----:B------:R-:W-:Y:S01]  /*4cb0*/  UMOV UR15, URZ ;  /* 0x000000ff000f7c82 */ /* 0x000fe20008000000 */
[----:B------:R-:W-:Y:S01]  /*4cc0*/  UMOV UR43, URZ ;  /* 0x000000ff002b7c82 */ /* 0x000fe20008000000 */
[----:B-1----:R-:W-:Y:S01]  /*4cd0*/  IADD3 R22, PT, PT, R22, R0, RZ ;  /* 0x0000000016167210 */ /* 0x002fe20007ffe0ff */
[----:B------:R-:W-:Y:S01]  /*4ce0*/  IMAD.U32 R0, RZ, RZ, UR4 ;  /* 0x00000004ff007e24 */ /* 0x000fe2000f8e00ff */
[----:B------:R-:W-:-:S02]  /*4cf0*/  UMOV UR4, URZ ;  /* 0x000000ff00047c82 */ /* 0x000fc40008000000 */
[----:B------:R-:W-:Y:S02]  /*4d00*/  MOV R2, UR4 ;  /* 0x0000000400027c02 */ /* 0x000fe40008000f00 */
[----:B------:R1:W-:Y:S02]  /*4d10*/  STL [R1+0x64], R0 ;  /* 0x0000640001007387 */ /* 0x0003e40000100800 */
[----:B-1----:R-:W-:-:S05]  /*4d20*/  MOV R0, UR5 ;  /* 0x0000000500007c02 */ /* 0x002fca0008000f00 */
[----:B------:R1:W-:Y:S02]  /*4d30*/  STL [R1+0x6c], R0 ;  /* 0x00006c0001007387 */ /* 0x0003e40000100800 */
[----:B-1----:R-:W-:-:S05]  /*4d40*/  IMAD.U32 R0, RZ, RZ, UR4 ;  /* 0x00000004ff007e24 */ /* 0x002fca000f8e00ff */
[----:B------:R1:W-:Y:S02]  /*4d50*/  STL [R1+0x68], R0 ;  /* 0x0000680001007387 */ /* 0x0003e40000100800 */
[----:B-1----:R-:W-:-:S05]  /*4d60*/  IMAD.U32 R0, RZ, RZ, UR5 ;  /* 0x00000005ff007e24 */ /* 0x002fca000f8e00ff */
[----:B------:R1:W-:Y:S04]  /*4d70*/  STL [R1+0x7c], R0 ;  /* 0x00007c0001007387 */ /* 0x0003e80000100800 */
[----:B--234-:R1:W-:Y:S02]  /*4d80*/  STL [R1+0x78], R2 ;  /* 0x0000780201007387 */ /* 0x01c3e40000100800 */
.L_x_108:
[----:B--2---:R-:W2:Y:S01]  /*4d90*/  S2UR UR60, SR_CgaCtaId ;  /* 0x00000000003c79c3 */ /* 0x004ea20000008800 */
[----:B-1----:R-:W3:Y:S01]  /*4da0*/  LDL R0, [R1+0x68] ;  /* 0x0000680001007983 */ /* 0x002ee20000100800 */
[----:B------:R-:W-:Y:S01]  /*4db0*/  UMOV UR4, 0x400 ;  /* 0x0000040000047882 */ /* 0x000fe20000000000 */
[----:B---3--:R-:W-:Y:S01]  /*4dc0*/  R2UR UR5, R0 ;  /* 0x00000000000572ca */ /* 0x008fe200000e0000 */
[----:B--2---:R-:W-:Y:S04]  /*4dd0*/  ULEA UR60, UR60, UR4, 0x18 ;  /* 0x000000043c3c7291 */ /* 0x004fe8000f8ec0ff */
[----:B------:R-:W-:Y:S08]  /*4de0*/  ULEA UR4, UR15, UR60, 0x3 ;  /* 0x0000003c0f047291 */ /* 0x000ff0000f8e18ff */
[----:B------:R-:W-:Y:S05]  /*4df0*/  IMAD.U32 R0, RZ, RZ, UR5 ;  /* 0x00000005ff007e24 */ /* 0x000fea000f8e00ff */
[----:B------:R-:W-:Y:S04]  /*4e00*/  SHF.L.U32 R0, R0, 0x1f, RZ ;  /* 0x0000001f00007819 */ /* 0x000fe800000006ff */
[----:B------:R-:W1:Y:S02]  /*4e10*/  SYNCS.PHASECHK.TRANS64.TRYWAIT P0, [UR4+0xa0], R0 ;  /* 0x0000a000ff0075a7 */ /* 0x000e640008001104 */
[----:B-1----:R-:W-:Y:S05]  /*4e20*/  @!P0 BRA `(.L_x_79) ;  /* 0x0000006400e48947 */ /* 0x002fea0003800000 */
.L_x_149:
[----:B------:R-:W-:Y:S02]  /*4e30*/  ULEA UR5, UR15, UR60, 0x4 ;  /* 0x0000003c0f057291 */ /* 0x000fe4000f8e20ff */
[----:B------:R-:W-:Y:S01]  /*4e40*/  UIADD3 UR4, UPT, UPT, UR4, 0xb0, URZ ;  /* 0x000000b004047890 */ /* 0x000fe2000fffe0ff */
[----:B------:R-:W2:Y:S03]  /*4e50*/  LDCU UR6, c[0x0][0xb24] ;  /* 0x00016480ff0677ac */ /* 0x000ea60008000800 */
[----:B------:R-:W-:Y:S03]  /*4e60*/  UPRMT UR4, URZ, 0x654, UR4 ;  /* 0x00000654ff047896 */ /* 0x000fe60008000004 */
[----:B------:R-:W3:Y:S01]  /*4e70*/  LDS.128 R4, [UR5+0x110] ;  /* 0x00011005ff047984 */ /* 0x000ee20008000c00 */
[----:B------:R-:W-:Y:S01]  /*4e80*/  @!PT LDS RZ, [RZ] ;  /* 0x00000000fffff984 */ /* 0x000fe20000000800 */
[----:B------:R-:W-:Y:S01]  /*4e90*/  @!PT LDS RZ, [RZ] ;  /* 0x00000000fffff984 */ /* 0x000fe20000000800 */
[----:B------:R-:W-:Y:S01]  /*4ea0*/  @!PT LDS RZ, [RZ] ;  /* 0x00000000fffff984 */ /* 0x000fe20000000800 */
[----:B------:R-:W-:Y:S01]  /*4eb0*/  @!PT LDS RZ, [RZ] ;  /* 0x00000000fffff984 */ /* 0x000fe20000000800 */
[----:B------:R4:W-:Y:S07]  /*4ec0*/  MEMBAR.ALL.CTA ;  /* 0x0000000000007992 */ /* 0x0009ee0000008000 */
[----:B----4-:R-:W4:Y:S02]  /*4ed0*/  FENCE.VIEW.ASYNC.S ;  /* 0x00000000000073c6 */ /* 0x010f240000000000 */
[----:B----4-:R-:W-:Y:S01]  /*4ee0*/  SYNCS.ARRIVE.TRANS64.RED.A1T0 RZ, [UR4], RZ ;  /* 0x000000ffffff79a7 */ /* 0x010fe20008100404 */
[----:B---3--:R-:W-:Y:S11]  /*4ef0*/  LOP3.LUT P0, RZ, R6, 0x1, RZ, 0xc0, !PT ;  /* 0x0000000106ff7812 */ /* 0x008ff6000780c0ff */
[----:B------:R-:W-:Y:S02]  /*4f00*/  @!UPT UIADD3 URZ, UPT, UPT, URZ, URZ, URZ ;  /* 0x000000fffffff290 */ /* 0x000fe4000fffe0ff */
[----:B------:R-:W-:Y:S01]  /*4f10*/  VOTEU.ANY UP0, P0 ;  /* 0x0000000000ff7886 */ /* 0x000fe20000000100 */
[----:B------:R-:W-:Y:S01]  /*4f20*/  PLOP3.LUT P3, PT, PT, PT, UP0, 0x80, 0x8 ;  /* 0x000000000008781c */ /* 0x000fe20003f6f008 */
[----:B------:R-:W-:Y:S01]  /*4f30*/  UP2UR UR5, UPR, URZ, 0x1 ;  /* 0x00000001ff057883 */ /* 0x000fe20008000000 */
[----:B------:R-:W-:Y:S02]  /*4f40*/  PLOP3.LUT P1, PT, PT, PT, UP0, 0x80, 0x8 ;  /* 0x000000000008781c */ /* 0x000fe40003f2f008 */
[----:B------:R-:W-:Y:S02]  /*4f50*/  PLOP3.LUT P2, PT, PT, PT, UP0, 0x80, 0x8 ;  /* 0x000000000008781c */ /* 0x000fe40003f4f008 */
[----:B------:R-:W-:Y:S01]  /*4f60*/  PLOP3.LUT P0, PT, PT, PT, UP0, 0x80, 0x8 ;  /* 0x000000000008781c */ /* 0x000fe20003f0f008 */
[----:B------:R-:W-:Y:S01]  /*4f70*/  IMAD.U32 R3, RZ, RZ, UR5 ;  /* 0x00000005ff037e24 */ /* 0x000fe2000f8e00ff */
[----:B--2---:R-:W-:Y:S04]  /*4f80*/  UISETP.GE.AND UP0, UPT, UR6, 0x1, UPT ;  /* 0x000000010600788c */ /* 0x004fe8000bf06270 */
[----:B------:R2:W-:Y:S01]  /*4f90*/  STL [R1+0x70], R3 ;  /* 0x0000700301007387 */ /* 0x0005e20000100800 */
[----:B-1----:R-:W-:Y:S02]  /*4fa0*/  @P3 MOV R2, R4 ;  /* 0x0000000400023202 */ /* 0x002fe40000000f00 */
[----:B------:R-:W-:Y:S02]  /*4fb0*/  @P1 LOP3.LUT R0, R5, 0xffff, RZ, 0xc0, !PT ;  /* 0x0000ffff05001812 */ /* 0x000fe400078ec0ff */
[----:B------:R-:W-:Y:S02]  /*4fc0*/  @P2 R2UR UR42, R2 ;  /* 0x00000000022a22ca */ /* 0x000fe400000e0000 */
[----:B------:R-:W-:Y:S01]  /*4fd0*/  @P0 R2UR UR41, R0 ;  /* 0x00000000002902ca */ /* 0x000fe200000e0000 */
[----:B------:R-:W-:Y:S03]  /*4fe0*/  @!UPT UIADD3 URZ, UPT, UPT, URZ, URZ, URZ ;  /* 0x000000fffffff290 */ /* 0x000fe6000fffe0ff */
[----:B------:R-:W-:Y:S11]  /*4ff0*/  BRA.U !UP0, `(.L_x_80) ;  /* 0x0000000108c87547 */ /* 0x000ff6000b800000 */
[----:B------:R-:W1:Y:S01]  /*5000*/  LDCU UR9, c[0x0][0x370] ;  /* 0x00006e00ff0977ac */ /* 0x000e620008000800 */
[----:B------:R-:W3:Y:S01]  /*5010*/  LDCU UR4, c[0x0][0x374] ;  /* 0x00006e80ff0477ac */ /* 0x000ee20008000800 */
[----:B------:R-:W-:Y:S02]  /*5020*/  UISETP.NE.AND UP0, UPT, UR50, 0x1, UPT ;  /* 0x000000013200788c */ /* 0x000fe4000bf05270 */
[----:B------:R-:W-:Y:S02]  /*5030*/  UISETP.NE.AND UP1, UPT, UR40, 0x1, UPT ;  /* 0x000000012800788c */ /* 0x000fe4000bf25270 */
[----:B------:R-:W-:Y:S02]  /*5040*/  UIMAD.WIDE.U32 UR12, UR42, UR48, URZ ;  /* 0x000000302a0c72a5 */ /* 0x000fe4000f8e00ff */
[----:B------:R-:W-:Y:S02]  /*5050*/  UISETP.NE.AND UP2, UPT, UR6, 0x1, UPT ;  /* 0x000000010600788c */ /* 0x000fe4000bf45270 */
[----:B------:R-:W-:Y:S02]  /*5060*/  UIMAD.WIDE.U32 UR10, UR41, UR51, URZ ;  /* 0x00000033290a72a5 */ /* 0x000fe4000f8e00ff */
[----:B-1----:R-:W-:Y:S01]  /*5070*/  UIMAD.WIDE.U32 UR16, UR9, UR48, URZ ;  /* 0x00000030091072a5 */ /* 0x002fe2000f8e00ff */
[----:B------:R-:W-:Y:S01]  /*5080*/  UMOV UR7, UR13 ;  /* 0x0000000d00077c82 */ /* 0x000fe20008000000 */
[----:B---3--:R-:W-:Y:S02]  /*5090*/  UIMAD.WIDE.U32 UR18, UR4, UR51, URZ ;  /* 0x00000033041272a5 */ /* 0x008fe4000f8e00ff */
[----:B------:R-:W-:Y:S03]  /*50a0*/  USHF.R.U32.HI UR7, URZ, UR49, UR7 ;  /* 0x00000031ff077299 */ /* 0x000fe60008011607 */
[----:B------:R-:W-:Y:S01]  /*50b0*/  UMOV UR16, UR17 ;  /* 0x0000001100107c82 */ /* 0x000fe20008000000 */
[----:B------:R-:W-:Y:S01]  /*50c0*/  UMOV UR10, UR11 ;  /* 0x0000000b000a7c82 */ /* 0x000fe20008000000 */
[----:B------:R-:W-:Y:S02]  /*50d0*/  @UP1 USHF.R.U32.HI UR9, URZ, UR49, UR16 ;  /* 0x00000031ff091299 */ /* 0x000fe40008011610 */
[----:B------:R-:W-:Y:S02]  /*50e0*/  USHF.R.U32.HI UR10, URZ, UR58, UR10 ;  /* 0x0000003aff0a7299 */ /* 0x000fe4000801160a */
[----:B------:R-:W-:Y:S02]  /*50f0*/  UIMAD.WIDE.U32 UR12, UR9, UR38, URZ ;  /* 0x00000026090c72a5 */ /* 0x000fe4000f8e00ff */
[----:B------:R-:W-:Y:S01]  /*5100*/  USEL UR10, UR41, UR10, !UP0 ;  /* 0x0000000a290a7287 */ /* 0x000fe2000c000000 */
[----:B------:R-:W-:Y:S02]  /*5110*/  UMOV UR5, UR19 ;  /* 0x0000001300057c82 */ /* 0x000fe40008000000 */
[----:B------:R-:W-:Y:S02]  /*5120*/  @UP0 USHF.R.U32.HI UR4, URZ, UR58, UR5 ;  /* 0x0000003aff040299 */ /* 0x000fe40008011605 */
[----:B------:R-:W-:Y:S02]  /*5130*/  UMOV UR12, UR13 ;  /* 0x0000000d000c7c82 */ /* 0x000fe40008000000 */
[----:B------:R-:W-:Y:S02]  /*5140*/  UIMAD.WIDE.U32 UR16, UR4, UR38, URZ ;  /* 0x00000026041072a5 */ /* 0x000fe4000f8e00ff */
[----:B------:R-:W-:Y:S02]  /*5150*/  @UP2 USHF.R.U32.HI UR9, URZ, UR39, UR12 ;  /* 0x00000027ff092299 */ /* 0x000fe4000801160c */
[----:B------:R-:W-:Y:S03]  /*5160*/  UIMAD.WIDE.U32 UR12, UR10, UR38, URZ ;  /* 0x000000260a0c72a5 */ /* 0x000fe6000f8e00ff */
[----:B------:R-:W-:Y:S02]  /*5170*/  UMOV UR5, UR17 ;  /* 0x0000001100057c82 */ /* 0x000fe40008000000 */
[----:B------:R-:W-:Y:S02]  /*5180*/  @UP2 USHF.R.U32.HI UR4, URZ, UR39, UR5 ;  /* 0x00000027ff042299 */ /* 0x000fe40008011605 */
[----:B------:R-:W-:Y:S02]  /*5190*/  USEL UR5, UR42, UR7, !UP1 ;  /* 0x000000072a057287 */ /* 0x000fe4000c800000 */
[----:B------:R-:W-:Y:S02]  /*51a0*/  UIMAD UR4, UR6, UR4, URZ ;  /* 0x00000004060472a4 */ /* 0x000fe4000f8e02ff */
[----:B------:R-:W-:Y:S02]  /*51b0*/  UIMAD UR7, UR6, UR9, URZ ;  /* 0x00000009060772a4 */ /* 0x000fe4000f8e02ff */
[----:B------:R-:W-:Y:S02]  /*51c0*/  UISETP.GE.AND UP0, UPT, UR10, UR4, UPT ;  /* 0x000000040a00728c */ /* 0x000fe4000bf06270 */
[----:B------:R-:W-:Y:S02]  /*51d0*/  UIADD3 UR8, UPT, UPT, -UR5, URZ, URZ ;  /* 0x000000ff05087290 */ /* 0x000fe4000fffe1ff */
[----:B------:R-:W-:Y:S02]  /*51e0*/  UISETP.GE.OR UP0, UPT, UR5, UR7, UP0 ;  /* 0x000000070500728c */ /* 0x000fe40008706670 */
[----:B------:R-:W-:Y:S01]  /*51f0*/  UIMAD UR42, UR40, UR8, UR42 ;  /* 0x00000008282a72a4 */ /* 0x000fe2000f8e022a */
[----:B------:R-:W-:Y:S01]  /*5200*/  UMOV UR4, UR13 ;  /* 0x0000000d00047c82 */ /* 0x000fe20008000000 */
[----:B------:R-:W-:Y:S02]  /*5210*/  UIMAD.WIDE.U32 UR12, UR5, UR38, URZ ;  /* 0x00000026050c72a5 */ /* 0x000fe4000f8e00ff */
[----:B------:R-:W-:Y:S04]  /*5220*/  USHF.R.U32.HI UR4, URZ, UR39, UR4 ;  /* 0x00000027ff047299 */ /* 0x000fe80008011604 */
[----:B------:R-:W-:Y:S03]  /*5230*/  USEL UR14, UR10, UR4, !UP2 ;  /* 0x000000040a0e7287 */ /* 0x000fe6000d000000 */
[----:B------:R-:W-:Y:S01]  /*5240*/  @!UP0 UMOV UR4, UR13 ;  /* 0x0000000d00048c82 */ /* 0x000fe20008000000 */
[----:B------:R-:W-:Y:S02]  /*5250*/  UIADD3 UR7, UPT, UPT, -UR14, URZ, URZ ;  /* 0x000000ff0e077290 */ /* 0x000fe4000fffe1ff */
[----:B------:R-:W-:Y:S02]  /*5260*/  @!UP0 USHF.R.U32.HI UR4, URZ, UR39, UR4 ;  /* 0x00000027ff048299 */ /* 0x000fe40008011604 */
[----:B------:R-:W-:Y:S02]  /*5270*/  UIMAD UR11, UR6, UR7, UR10 ;  /* 0x00000007060b72a4 */ /* 0x000fe4000f8e020a */
[----:B------:R-:W-:Y:S02]  /*5280*/  @!UP0 USEL UR4, UR5, UR4, !UP2 ;  /* 0x0000000405048287 */ /* 0x000fe4000d000000 */
[----:B------:R-:W-:Y:S02]  /*5290*/  UIADD3 UR7, UPT, UPT, -UR10, URZ, URZ ;  /* 0x000000ff0a077290 */ /* 0x000fe4000fffe1ff */
[----:B------:R-:W-:Y:S02]  /*52a0*/  @!UP0 UIMAD UR9, UR9, UR11, UR4 ;  /* 0x0000000b090982a4 */ /* 0x000fe4000f8e0204 */
[----:B------:R-:W-:Y:S02]  /*52b0*/  @!UP0 UIADD3 UR4, UPT, UPT, UR14, -UR4, URZ ;  /* 0x800000040e048290 */ /* 0x000fe4000fffe0ff */
[----:B------:R-:W-:Y:S02]  /*52c0*/  UIMAD UR41, UR50, UR7, UR41 ;  /* 0x00000007322972a4 */ /* 0x000fe4000f8e0229 */
[----:B------:R-:W-:Y:S03]  /*52d0*/  @!UP0 UIMAD UR10, UR4, UR6, UR5 ;  /* 0x00000006040a82a4 */ /* 0x000fe6000f8e0205 */
[----:B------:R-:W-:Y:S02]  /*52e0*/  @!UP0 UMOV UR5, UR9 ;  /* 0x0000000900058c82 */ /* 0x000fe40008000000 */
[----:B------:R-:W-:Y:S02]  /*52f0*/  UIMAD UR42, UR5, UR40, UR42 ;  /* 0x00000028052a72a4 */ /* 0x000fe4000f8e022a */
[----:B------:R-:W-:Y:S11]  /*5300*/  UIMAD UR41, UR10, UR50, UR41 ;  /* 0x000000320a2972a4 */ /* 0x000ff6000f8e0229 */
[----:B------:R-:W-:Y:S01]  /*5310*/  @!UPT UIADD3 URZ, UPT, UPT, URZ, URZ, URZ ;  /* 0x000000fffffff290 */ /* 0x000fe2000fffe0ff */
.L_x_80:
[----:B------:R-:W-:Y:S01]  /*5320*/  UISETP.NE.AND UP0, UPT, UR37, 0x1, UPT ;  /* 0x000000012500788c */ /* 0x000fe2000bf05270 */
[----:B------:R-:W-:Y:S10]  /*5330*/  R2UR UR4, R3 ;  /* 0x00000000030472ca */ /* 0x000ff400000e0000 */
[----:B------:R-:W1:Y:S03]  /*5340*/  @!UP0 LDCU.128 UR8, c[0x0][0xb10] ;  /* 0x00016200ff0887ac */ /* 0x000e660008000c00 */
[----:B------:R-:W-:Y:S01]  /*5350*/  UISETP.NE.AND UP1, UPT, UR4, URZ, UPT ;  /* 0x000000ff0400728c */ /* 0x000fe2000bf25270 */
[----:B------:R-:W3:Y:S01]  /*5360*/  @!UP0 LDCU UR5, c[0x0][0xb0c] ;  /* 0x00016180ff0587ac */ /* 0x000ee20008000800 */
[----:B------:R-:W4:Y:S04]  /*5370*/  @!UP0 LDCU UR4, c[0x0][0xb20] ;  /* 0x00016400ff0487ac */ /* 0x000f280008000800 */
[----:B------:R-:W-:Y:S02]  /*5380*/  PLOP3.LUT P1, PT, PT, PT, UP1, 0x80, 0x8 ;  /* 0x000000000008781c */ /* 0x000fe40003f2f018 */
[----:B------:R-:W-:Y:S01]  /*5390*/  PLOP3.LUT P0, PT, PT, PT, UP1, 0x80, 0x8 ;  /* 0x000000000008781c */ /* 0x000fe20003f0f018 */
[----:B-1----:R-:W-:Y:S02]  /*53a0*/  UIMAD.WIDE.U32 UR6, UR42, UR8, URZ ;  /* 0x000000082a0672a5 */ /* 0x002fe4000f8e00ff */
[----:B------:R-:W-:Y:S02]  /*53b0*/  UIMAD.WIDE.U32 UR12, UR41, UR11, URZ ;  /* 0x0000000b290c72a5 */ /* 0x000fe4000f8e00ff */
[----:B------:R-:W-:Y:S03]  /*53c0*/  @!UP0 UISETP.NE.AND UP1, UPT, UR10, 0x1, UPT ;  /* 0x000000010a00888c */ /* 0x000fe6000bf25270 */
[----:B------:R-:W-:Y:S02]  /*53d0*/  @!UP0 UMOV UR6, UR7 ;  /* 0x0000000700068c82 */ /* 0x000fe40008000000 */
[----:B------:R-:W-:Y:S01]  /*53e0*/  @!UP0 USHF.R.U32.HI UR6, URZ, UR9, UR6 ;  /* 0x00000009ff068299 */ /* 0x000fe20008011606 */
[----:B------:R-:W-:Y:S01]  /*53f0*/  @P1 SHF.R.U32.HI R4, RZ, 0x10, R5 ;  /* 0x00000010ff041819 */ /* 0x000fe20000011605 */
[----:B---3--:R-:W-:Y:S01]  /*5400*/  @!UP0 UISETP.NE.AND UP2, UPT, UR5, 0x1, UPT ;  /* 0x000000010500888c */ /* 0x008fe2000bf45270 */
[----:B------:R-:W-:Y:S02]  /*5410*/  @!UP0 UMOV UR7, UR13 ;  /* 0x0000000d00078c82 */ /* 0x000fe40008000000 */
[----:B------:R-:W-:Y:S01]  /*5420*/  @P0 R2UR UR59, R4 ;  /* 0x00000000043b02ca */ /* 0x000fe200000e0000 */
[----:B----4-:R-:W-:Y:S02]  /*5430*/  @!UP0 USHF.R.U32.HI UR4, URZ, UR4, UR7 ;  /* 0x00000004ff048299 */ /* 0x010fe40008011607 */
[----:B------:R-:W-:Y:S02]  /*5440*/  @!UP0 USEL UR7, UR42, UR6, !UP2 ;  /* 0x000000062a078287 */ /* 0x000fe4000d000000 */
[----:B------:R-:W-:Y:S04]  /*5450*/  @!UP0 USEL UR6, UR41, UR4, !UP1 ;  /* 0x0000000429068287 */ /* 0x000fe8000c800000 */
[----:B------:R-:W-:Y:S02]  /*5460*/  @!UP0 UIADD3 UR4, UPT, UPT, -UR7, UR6, URZ ;  /* 0x0000000607048290 */ /* 0x000fe4000fffe1ff */
[----:B------:R-:W-:Y:S02]  /*5470*/  @!UP0 UIADD3 UR6, UPT, UPT, UR7, -UR6, URZ ;  /* 0x8000000607068290 */ /* 0x000fe4000fffe0ff */
[----:B------:R-:W-:Y:S02]  /*5480*/  @!UP0 UIMAD UR42, UR4, UR5, UR42 ;  /* 0x00000005042a82a4 */ /* 0x000fe4000f8e022a */
[----:B------:R-:W-:Y:S02]  /*5490*/  UIADD3 UR4, UPT, UPT, UR15, 0x1, URZ ;  /* 0x000000010f047890 */ /* 0x000fe4000fffe0ff */
[----:B------:R-:W-:Y:S02]  /*54a0*/  UIADD3 UR7, UPT, UPT, UR60, 0x200, URZ ;  /* 0x000002003c077890 */ /* 0x000fe4000fffe0ff */
[----:B------:R-:W-:Y:S02]  /*54b0*/  @!UP0 UIMAD UR41, UR6, UR10, UR41 ;  /* 0x0000000a062982a4 */ /* 0x000fe4000f8e0229 */
[----:B------:R-:W-:Y:S01]  /*54c0*/  IMAD.U32 R0, RZ, RZ, UR4 ;  /* 0x00000004ff007e24 */ /* 0x000fe2000f8e00ff */
[----:B------:R-:W-:Y:S04]  /*54d0*/  ULOP3.LUT UP0, URZ, UR7, 0x90, URZ, 0xc0, !UPT ;  /* 0x0000009007ff7892 */ /* 0x000fe8000f80c0ff */
[----:B------:R1:W-:Y:S05]  /*54e0*/  STL [R1+0x80], R0 ;  /* 0x0000800001007387 */ /* 0x0003ea0000100800 */
[----:B------:R-:W-:Y:S05]  /*54f0*/  BRA.U !UP0, `(.L_x_81) ;  /* 0x00000001087c7547 */ /* 0x000fea000b800000 */
[----:B------:R-:W3:Y:S01]  /*5500*/  LDCU.64 UR8, c[0x4][0x80] ;  /* 0x01001000ff0877ac */ /* 0x000ee20008000a00 */
[----:B------:R-:W-:Y:S01]  /*5510*/  MOV R16, 0x0 ;  /* 0x0000000000107802 */ /* 0x000fe20000000f00 */
[----:B------:R-:W-:Y:S02]  /*5520*/  HFMA2 R12, -RZ, RZ, 0, 5.9604644775390625e-08 ;  /* 0x00000001ff0c7431 */ /* 0x000fe400000001ff */
[----:B------:R-:W-:Y:S01]  /*5530*/  IMAD.MOV.U32 R8, RZ, RZ, 0x70 ;  /* 0x00000070ff087424 */ /* 0x000fe200078e00ff */
[----:B--2---:R2:W4:Y:S01]  /*5540*/  LDC.64 R2, c[0x4][R16] ;  /* 0x0100000010027b82 */ /* 0x0045220000000a00 */
[----:B------:R-:W1:Y:S01]  /*5550*/  LDCU.64 UR6, c[0x4][0x88] ;  /* 0x01001100ff0677ac */ /* 0x000e620008000a00 */
[----:B------:R-:W-:Y:S01]  /*5560*/  IMAD.MOV.U32 R13, RZ, RZ, RZ ;  /* 0x000000ffff0d7224 */ /* 0x000fe200078e00ff */
[----:B------:R-:W1:Y:S01]  /*5570*/  LDCU.64 UR4, c[0x4][0x8] ;  /* 0x01000100ff0477ac */ /* 0x000e620008000a00 */
[----:B---3--:R-:W-:Y:S01]  /*5580*/  MOV R5, UR9 ;  /* 0x0000000900057c02 */ /* 0x008fe20008000f00 */
[----:B------:R-:W-:Y:S01]  /*5590*/  IMAD.U32 R4, RZ, RZ, UR8 ;  /* 0x00000008ff047e24 */ /* 0x000fe2000f8e00ff */
[----:B-1----:R-:W-:Y:S01]  /*55a0*/  MOV R7, UR7 ;  /* 0x0000000700077c02 */ /* 0x002fe20008000f00 */
[----:B------:R-:W-:Y:S01]  /*55b0*/  IMAD.U32 R6, RZ, RZ, UR6 ;  /* 0x00000006ff067e24 */ /* 0x000fe2000f8e00ff */
[----:B------:R-:W-:Y:S01]  /*55c0*/  MOV R11, UR5 ;  /* 0x00000005000b7c02 */ /* 0x000fe20008000f00 */
[----:B------:R-:W-:Y:S02]  /*55d0*/  IMAD.U32 R10, RZ, RZ, UR4 ;  /* 0x00000004ff0a7e24 */ /* 0x000fe4000f8e00ff */
[----:B------:R-:W-:Y:S07]  /*55e0*/  LEPC R20, `(.L_x_82) ;  /* 0x000000001014794e */ /* 0x000fee0000000000 */
[----:B--2-45:R-:W-:Y:S05]  /*55f0*/  CALL.ABS.NOINC R2 ;  /* 0x0000000002007343 */ /* 0x034fea0003c00000 */
.L_x_82:
[----:B------:R-:W1:Y:S01]  /*5600*/  LDCU.64 UR8, c[0x4][0x80] ;  /* 0x01001000ff0877ac */ /* 0x000e620008000a00 */
[----:B------:R2:W3:Y:S01]  /*5610*/  LDC.64 R2, c[0x4][R16] ;  /* 0x0100000010027b82 */ /* 0x0004e20000000a00 */
[----:B------:R-:W-:Y:S02]  /*5620*/  HFMA2 R12, -RZ, RZ, 0, 5.9604644775390625e-08 ;  /* 0x00000001ff0c7431 */ /* 0x000fe400000001ff */
[----:B------:R-:W-:Y:S02]  /*5630*/  IMAD.MOV.U32 R8, RZ, RZ, 0x70 ;  /* 0x00000070ff087424 */ /* 0x000fe400078e00ff */
[----:B------:R-:W-:Y:S01]  /*5640*/  IMAD.MOV.U32 R13, RZ, RZ, RZ ;  /* 0x000000ffff0d7224 */ /* 0x000fe200078e00ff */
[----:B------:R-:W4:Y:S01]  /*5650*/  LDCU.64 UR6, c[0x4][0x88] ;  /* 0x01001100ff0677ac */ /* 0x000f220008000a00 */
[----:B------:R-:W5:Y:S01]  /*5660*/  LDCU.64 UR4, c[0x4][0x8] ;  /* 0x01000100ff0477ac */ /* 0x000f620008000a00 */
[----:B-1----:R-:W-:Y:S02]  /*5670*/  MOV R4, UR8 ;  /* 0x0000000800047c02 */ /* 0x002fe40008000f00 */
[----:B------:R-:W-:Y:S02]  /*5680*/  MOV R5, UR9 ;  /* 0x0000000900057c02 */ /* 0x000fe40008000f00 */
[----:B----4-:R-:W-:Y:S01]  /*5690*/  MOV R7, UR7 ;  /* 0x0000000700077c02 */ /* 0x010fe20008000f00 */
[----:B------:R-:W-:Y:S01]  /*56a0*/  IMAD.U32 R6, RZ, RZ, UR6 ;  /* 0x00000006ff067e24 */ /* 0x000fe2000f8e00ff */
[----:B-----5:R-:W-:Y:S01]  /*56b0*/  MOV R11, UR5 ;  /* 0x00000005000b7c02 */ /* 0x020fe20008000f00 */
[----:B--2---:R-:W-:Y:S02]  /*56c0*/  IMAD.U32 R10, RZ, RZ, UR4 ;  /* 0x00000004ff0a7e24 */ /* 0x004fe4000f8e00ff */
[----:B------:R-:W-:Y:S07]  /*56d0*/  LEPC R20, `(.L_x_81) ;  /* 0x000000001014794e */ /* 0x000fee0000000000 */
[----:B---3--:R-:W-:Y:S05]  /*56e0*/  CALL.ABS.NOINC R2 ;  /* 0x0000000002007343 */ /* 0x008fea0003c00000 */
.L_x_81:
[----:B------:R-:W-:Y:S01]  /*56f0*/  PLOP3.LUT P1, PT, PT, PT, PT, 0x8, 0x80 ;  /* 0x000000000080781c */ /* 0x000fe20003f2e170 */
[----:B------:R-:W-:Y:S01]  /*5700*/  UISETP.NE.AND UP1, UPT, UR57, URZ, UPT ;  /* 0x000000ff3900728c */ /* 0x000fe2000bf25270 */
[----:B------:R3:W5:Y:S01]  /*5710*/  LDL R16, [R1+0x60] ;  /* 0x0000600001107983 */ /* 0x0007620000100800 */
[----:B------:R-:W4:Y:S01]  /*5720*/  LDC.64 R4, c[0x0][0x890] ;  /* 0x00022400ff047b82 */ /* 0x000f220000000a00 */
[----:B------:R-:W1:Y:S03]  /*5730*/  S2R R17, SR_TID.X ;  /* 0x0000000000117919 */ /* 0x000e660000002100 */
[----:B------:R-:W-:Y:S04]  /*5740*/  PLOP3.LUT P0, PT, PT, PT, UP1, 0x80, 0x8 ;  /* 0x000000000008781c */ /* 0x000fe80003f0f018 */
[----:B------:R-:W2:Y:S01]  /*5750*/  LDC.64 R6, c[0x0][0x8b0] ;  /* 0x00022c00ff067b82 */ /* 0x000ea20000000a00 */
[----:B------:R-:W3:Y:S01]  /*5760*/  @UP1 LDCU.64 UR4, c[0x0][0x888] ;  /* 0x00011100ff0417ac */ /* 0x000ee20008000a00 */
[----:B----4-:R-:W-:Y:S01]  /*5770*/  ISETP.NE.U32.AND P3, PT, R4, RZ, PT ;  /* 0x000000ff0400720c */ /* 0x010fe20003f65070 */
[----:B---3--:R-:W-:Y:S03]  /*5780*/  @UP1 UISETP.NE.U32.AND UP0, UPT, UR4, URZ, UPT ;  /* 0x000000ff0400128c */ /* 0x008fe6000bf05070 */
[----:B------:R-:W-:Y:S02]  /*5790*/  ISETP.NE.AND.EX P3, PT, R5, RZ, PT, P3 ;  /* 0x000000ff0500720c */ /* 0x000fe40003f65330 */
[----:B--2---:R-:W-:Y:S01]  /*57a0*/  ISETP.NE.U32.AND P4, PT, R6, RZ, PT ;  /* 0x000000ff0600720c */ /* 0x004fe20003f85070 */
[----:B------:R-:W-:Y:S01]  /*57b0*/  @UP1 UISETP.NE.AND.EX UP0, UPT, UR5, URZ, UPT, UP0 ;  /* 0x000000ff0500128c */ /* 0x000fe2000bf05300 */
[----:B------:R-:W-:Y:S02]  /*57c0*/  @P0 PLOP3.LUT P1, PT, P3, PT, PT, 0x80, 0x8 ;  /* 0x000000000008081c */ /* 0x000fe40001f2f070 */
[----:B------:R-:W-:Y:S01]  /*57d0*/  ISETP.NE.AND.EX P4, PT, R7, RZ, PT, P4 ;  /* 0x000000ff0700720c */ /* 0x000fe20003f85340 */
[----:B------:R-:W-:Y:S06]  /*57e0*/  @UP1 USEL UR4, URZ, 0xffffffff, UP0 ;  /* 0xffffffffff041887 */ /* 0x000fec0008000000 */
[----:B-1----:R-:W-:Y:S06]  /*57f0*/  @!P3 BRA `(.L_x_83) ;  /* 0x000000000038b947 */ /* 0x002fec0003800000 */
[----:B------:R-:W1:Y:S02]  /*5800*/  LDC.64 R2, c[0x0][0x888] ;  /* 0x00022200ff027b82 */ /* 0x000e640000000a00 */
[----:B-1----:R-:W-:Y:S04]  /*5810*/  ISETP.NE.U32.AND P2, PT, R2, RZ, PT ;  /* 0x000000ff0200720c */ /* 0x002fe80003f45070 */
[----:B------:R-:W-:Y:S11]  /*5820*/  ISETP.NE.AND.EX P2, PT, R3, RZ, PT, P2 ;  /* 0x000000ff0300720c */ /* 0x000ff60003f45320 */
[----:B------:R-:W-:Y:S02]  /*5830*/  @!UPT UIADD3 URZ, UPT, UPT, URZ, URZ, URZ ;  /* 0x000000fffffff290 */ /* 0x000fe4000fffe0ff */
[----:B------:R-:W1:Y:S01]  /*5840*/  @P2 LDC.64 R2, c[0x0][0x888] ;  /* 0x00022200ff022b82 */ /* 0x000e620000000a00 */
[----:B------:R-:W-:Y:S04]  /*5850*/  @P2 IMAD R0, R4, UR36, RZ ;  /* 0x0000002404002c24 */ /* 0x000fe8000f8e02ff */
[----:B-1----:R-:W-:Y:S04]  /*5860*/  @P2 IMAD.WIDE R2, R0, 0x4, R2 ;  /* 0x0000000400022825 */ /* 0x002fe800078e0202 */
[----:B------:R-:W-:Y:S01]  /*5870*/  IMAD.MOV.U32 R0, RZ, RZ, 0x1 ;  /* 0x00000001ff007424 */ /* 0x000fe200078e00ff */
[----:B-----5:R1:W5:Y:S04]  /*5880*/  @P2 LDG.E R185, desc[UR54][R2.64] ;  /* 0x0000003602b92981 */ /* 0x020368000c1e1900 */
[----:B------:R-:W-:Y:S01]  /*5890*/  @P2 PRMT R16, R0, 0x7610, R16 ;  /* 0x0000761000102816 */ /* 0x000fe20000000010 */
[----:B-1----:R-:W-:Y:S05]  /*58a0*/  IMAD.MOV.U32 R2, RZ, RZ, 0x1 ;  /* 0x00000001ff027424 */ /* 0x002fea00078e00ff */
[----:B------:R-:W-:Y:S05]  /*58b0*/  @!P2 PRMT R16, R2, 0x7610, R16 ;  /* 0x000076100210a816 */ /* 0x000fea0000000010 */
[----:B------:R1:W-:Y:S02]  /*58c0*/  STL.S16 [R1+0x60], R16 ;  /* 0x0000601001007387 */ /* 0x0003e40000100600 */
[----:B-1----:R-:W2:Y:S02]  /*58d0*/  @!P2 LDC R185, c[0x0][0x880] ;  /* 0x00022000ffb9ab82 */ /* 0x002ea40000000800 */
.L_x_83:
[----:B------:R-:W-:Y:S05]  /*58e0*/  @!P4 BRA `(.L_x_84) ;  /* 0x000000000024c947 */ /* 0x000fea0003800000 */
[----:B------:R-:W1:Y:S02]  /*58f0*/  LDC.64 R2, c[0x0][0x8a8] ;  /* 0x00022a00ff027b82 */ /* 0x000e640000000a00 */
[----:B-1----:R-:W-:Y:S04]  /*5900*/  ISETP.NE.U32.AND P2, PT, R2, RZ, PT ;  /* 0x000000ff0200720c */ /* 0x002fe80003f45070 */
[----:B------:R-:W-:Y:S11]  /*5910*/  ISETP.NE.AND.EX P2, PT, R3, RZ, PT, P2 ;  /* 0x000000ff0300720c */ /* 0x000ff60003f45320 */
[----:B------:R-:W-:Y:S02]  /*5920*/  @!UPT UIADD3 URZ, UPT, UPT, URZ, URZ, URZ ;  /* 0x000000fffffff290 */ /* 0x000fe4000fffe0ff */
[----:B------:R-:W1:Y:S01]  /*5930*/  @P2 LDC.64 R2, c[0x0][0x8a8] ;  /* 0x00022a00ff022b82 */ /* 0x000e620000000a00 */
[----:B------:R-:W-:Y:S04]  /*5940*/  @P2 IMAD R0, R6, UR36, RZ ;  /* 0x0000002406002c24 */ /* 0x000fe8000f8e02ff */
[----:B-1----:R-:W-:Y:S05]  /*5950*/  @P2 IMAD.WIDE R2, R0, 0x4, R2 ;  /* 0x0000000400022825 */ /* 0x002fea00078e0202 */
[----:B-----5:R1:W5:Y:S02]  /*5960*/  @P2 LDG.E R184, desc[UR54][R2.64] ;  /* 0x0000003602b82981 */ /* 0x020364000c1e1900 */
[----:B-1----:R-:W3:Y:S02]  /*5970*/  @!P2 LDC R184, c[0x0][0x8a0] ;  /* 0x00022800ffb8ab82 */ /* 0x002ee40000000800 */
.L_x_84:
[----:B------:R-:W4:Y:S01]  /*5980*/  LDL R2, [R1+0x64] ;  /* 0x0000640001027983 */ /* 0x000f220000100800 */
[----:B--2--5:R-:W-:Y:S01]  /*5990*/  @P0 FSETP.NEU.AND P4, PT, R185, RZ, PT ;  /* 0x000000ffb900020b */ /* 0x024fe20003f8d000 */
[C---:B------:R-:W-:Y:S01]  /*59a0*/  IMAD.SHL.U32 R4, R17.reuse, 0x10, RZ ;  /* 0x0000001011047824 */ /* 0x040fe200078e00ff */
[----:B------:R-:W-:Y:S01]  /*59b0*/  @P0 LOP3.LUT P2, RZ, R16, 0xff, RZ, 0xc0, !PT ;  /* 0x000000ff10ff0812 */ /* 0x000fe2000784c0ff */
[----:B------:R-:W2:Y:S01]  /*59c0*/  LDL R0, [R1+0x6c] ;  /* 0x00006c0001007983 */ /* 0x000ea20000100800 */
[----:B------:R-:W-:Y:S01]  /*59d0*/  IMAD.SHL.U32 R3, R17, 0x2, RZ ;  /* 0x0000000211037824 */ /* 0x000fe200078e00ff */
[----:B------:R-:W-:Y:S01]  /*59e0*/  BSSY B1, `(.L_x_85) ;  /* 0x00000ce000017945 */ /* 0x000fe20003800000 */
[----:B------:R-:W-:Y:S02]  /*59f0*/  LOP3.LUT R6, R4, 0x40, RZ, 0xc0, !PT ;  /* 0x0000004004067812 */ /* 0x000fe400078ec0ff */
[----:B------:R-:W-:Y:S02]  /*5a00*/  CS2R R250, SRZ ;  /* 0x0000000000fa7805 */ /* 0x000fe4000001ff00 */
[----:B------:R-:W-:Y:S02]  /*5a10*/  PLOP3.LUT P5, PT, PT, PT, PT, 0x8, 0x80 ;  /* 0x000000000080781c */ /* 0x000fe40003fae170 */
[----:B------:R-:W-:Y:S02]  /*5a20*/  CS2R R248, SRZ ;  /* 0x0000000000f87805 */ /* 0x000fe4000001ff00 */
[----:B------:R-:W-:Y:S02]  /*5a30*/  LOP3.LUT R3, R6, 0x8, R3, 0xf8, !PT ;  /* 0x0000000806037812 */ /* 0x000fe400078ef803 */
[----:B------:R-:W-:Y:S02]  /*5a40*/  CS2R R246, SRZ ;  /* 0x0000000000f67805 */ /* 0x000fe4000001ff00 */
[----:B------:R-:W-:Y:S02]  /*5a50*/  CS2R R244, SRZ ;  /* 0x0000000000f47805 */ /* 0x000fe4000001ff00 */
[----:B------:R-:W-:Y:S02]  /*5a60*/  CS2R R242, SRZ ;  /* 0x0000000000f27805 */ /* 0x000fe4000001ff00 */
[----:B------:R-:W-:Y:S02]  /*5a70*/  LOP3.LUT R3, R3, 0x7b0, R4, 0xf8, !PT ;  /* 0x000007b003037812 */ /* 0x000fe400078ef804 */
[----:B------:R-:W-:Y:S02]  /*5a80*/  CS2R R240, SRZ ;  /* 0x0000000000f07805 */ /* 0x000fe4000001ff00 */
        /* <DEDUP_REMOVED lines=26> */
[----:B--2---:R-:W-:Y:S02]  /*5c30*/  R2UR UR5, R0 ;  /* 0x00000000000572ca */ /* 0x004fe400000e0000 */
[----:B----4-:R-:W-:Y:S01]  /*5c40*/  R2UR UR6, R2 ;  /* 0x00000000020672ca */ /* 0x010fe200000e0000 */
[----:B------:R-:W-:Y:S01]  /*5c50*/  IMAD.U32 R2, RZ, RZ, UR4 ;  /* 0x00000004ff027e24 */ /* 0x000fe2000f8e00ff */
[----:B------:R-:W-:Y:S04]  /*5c60*/  @P0 SEL R0, RZ, 0xffffffff, P4 ;  /* 0xffffffffff000807 */ /* 0x000fe80002000000 */
[----:B------:R-:W-:Y:S04]  /*5c70*/  @P1 SEL R0, R2, R0, !P2 ;  /* 0x0000000002001207 */ /* 0x000fe80005000000 */
[----:B------:R-:W-:Y:S03]  /*5c80*/  @P0 LOP3.LUT R0, R0, 0x1, RZ, 0xc0, !PT ;  /* 0x0000000100000812 */ /* 0x000fe600078ec0ff */
[----:B------:R-:W-:Y:S01]  /*5c90*/  IMAD.U32 R2, RZ, RZ, UR6 ;  /* 0x00000006ff027e24 */ /* 0x000fe2000f8e00ff */
[----:B------:R-:W-:Y:S01]  /*5ca0*/  ISETP.NE.U32.OR P6, PT, R0, 0x1, !P0 ;  /* 0x000000010000780c */ /* 0x000fe200047c5470 */
[----:B------:R-:W-:Y:S03]  /*5cb0*/  IMAD.U32 R0, RZ, RZ, UR43 ;  /* 0x0000002bff007e24 */ /* 0x000fe6000f8e00ff */
[----:B------:R-:W-:Y:S01]  /*5cc0*/  P2R R5, PR, RZ, 0x40 ;  /* 0x00000040ff057803 */ /* 0x000fe20000000000 */
[C---:B------:R-:W-:Y:S01]  /*5cd0*/  IMAD R3, R0.reuse, 0x5800, R3 ;  /* 0x0000580000037824 */ /* 0x040fe200078e0203 */
[----:B------:R-:W-:Y:S01]  /*5ce0*/  LEA R4, R0, UR60, 0x3 ;  /* 0x0000003c00047c11 */ /* 0x000fe2000f8e18ff */
[----:B------:R-:W-:Y:S02]  /*5cf0*/  IMAD.U32 R0, RZ, RZ, UR5 ;  /* 0x00000005ff007e24 */ /* 0x000fe4000f8e00ff */
[----:B------:R1:W-:Y:S01]  /*5d00*/  STL [R1+0x74], R5 ;  /* 0x0000740501007387 */ /* 0x0003e20000100800 */
[----:B------:R-:W-:Y:S02]  /*5d10*/  LEA R3, R3, UR60, 0x1 ;  /* 0x0000003c03037c11 */ /* 0x000fe4000f8e08ff */
[----:B------:R-:W-:Y:S01]  /*5d20*/  SHF.L.U32 R13, R0, 0x1f, RZ ;  /* 0x0000001f000d7819 */ /* 0x000fe200000006ff */
[----:B------:R2:W-:Y:S04]  /*5d30*/  STL [R1+0x58], RZ ;  /* 0x000058ff01007387 */ /* 0x0005e80000100800 */
[----:B------:R2:W-:Y:S04]  /*5d40*/  STL [R1+0x5c], RZ ;  /* 0x00005cff01007387 */ /* 0x0005e80000100800 */
[----:B------:R2:W-:Y:S04]  /*5d50*/  STL [R1+0x50], RZ ;  /* 0x000050ff01007387 */ /* 0x0005e80000100800 */
[----:B------:R2:W-:Y:S04]  /*5d60*/  STL [R1+0x54], RZ ;  /* 0x000054ff01007387 */ /* 0x0005e80000100800 */
[----:B------:R2:W-:Y:S04]  /*5d70*/  STL [R1+0x48], RZ ;  /* 0x000048ff01007387 */ /* 0x0005e80000100800 */
[----:B------:R2:W-:Y:S01]  /*5d80*/  STL [R1+0x4c], RZ ;  /* 0x00004cff01007387 */ /* 0x0005e20000100800 */
[----:B-1----:R-:W-:Y:S03]  /*5d90*/  LOP3.LUT R5, R2, 0x1, RZ, 0x3c, !PT ;  /* 0x0000000102057812 */ /* 0x002fe600078e3cff */
[----:B------:R2:W-:Y:S01]  /*5da0*/  STL [R1+0x40], RZ ;  /* 0x000040ff01007387 */ /* 0x0005e20000100800 */
[----:B------:R-:W-:Y:S03]  /*5db0*/  @P6 SHF.L.U32 R2, R5, 0x1f, RZ ;  /* 0x0000001f05026819 */ /* 0x000fe600000006ff */
[----:B------:R2:W-:Y:S01]  /*5dc0*/  STL [R1+0x44], RZ ;  /* 0x000044ff01007387 */ /* 0x0005e20000100800 */
[----:B------:R1:W4:Y:S03]  /*5dd0*/  @P6 SYNCS.PHASECHK.TRANS64.TRYWAIT P0, [R4+URZ+0x70], R2 ;  /* 0x00007002040065a7 */ /* 0x00032600080011ff */
[----:B------:R2:W-:Y:S04]  /*5de0*/  STL [R1+0x38], RZ ;  /* 0x000038ff01007387 */ /* 0x0005e80000100800 */
[----:B------:R2:W-:Y:S04]  /*5df0*/  STL [R1+0x3c], RZ ;  /* 0x00003cff01007387 */ /* 0x0005e80000100800 */
[----:B------:R2:W-:Y:S04]  /*5e00*/  STL [R1+0x30], RZ ;  /* 0x000030ff01007387 */ /* 0x0005e80000100800 */
[----:B------:R2:W-:Y:S04]  /*5e10*/  STL [R1+0x34], RZ ;  /* 0x000034ff01007387 */ /* 0x0005e80000100800 */
[----:B------:R2:W-:Y:S04]  /*5e20*/  STL [R1+0x28], RZ ;  /* 0x000028ff01007387 */ /* 0x0005e80000100800 */
[----:B------:R2:W-:Y:S01]  /*5e30*/  STL [R1+0x2c], RZ ;  /* 0x00002cff01007387 */ /* 0x0005e20000100800 */
[----:B-1----:R-:W-:Y:S03]  /*5e40*/  IMAD.U32 R2, RZ, RZ, UR44 ;  /* 0x0000002cff027e24 */ /* 0x002fe6000f8e00ff */
[----:B------:R2:W-:Y:S02]  /*5e50*/  STL [R1+0x20], RZ ;  /* 0x000020ff01007387 */ /* 0x0005e40000100800 */
[----:B------:R-:W-:Y:S02]  /*5e60*/  LEA R14, R2, UR60, 0x3 ;  /* 0x0000003c020e7c11 */ /* 0x000fe4000f8e18ff */
[----:B------:R2:W-:Y:S02]  /*5e70*/  STL [R1+0x24], RZ ;  /* 0x000024ff01007387 */ /* 0x0005e40000100800 */
[----:B------:R2:W1:Y:S02]  /*5e80*/  SYNCS.PHASECHK.TRANS64.TRYWAIT P4, [R14+URZ+0xc0], R13 ;  /* 0x0000c00d0e0075a7 */ /* 0x00046400080811ff */
[----:B------:R2:W-:Y:S04]  /*5e90*/  STL [R1+0x18], RZ ;  /* 0x000018ff01007387 */ /* 0x0005e80000100800 */
[----:B------:R2:W-:Y:S04]  /*5ea0*/  STL [R1+0x1c], RZ ;  /* 0x00001cff01007387 */ /* 0x0005e80000100800 */
[----:B------:R2:W-:Y:S04]  /*5eb0*/  STL [R1+0x10], RZ ;  /* 0x000010ff01007387 */ /* 0x0005e80000100800 */
[----:B------:R2:W-:Y:S04]  /*5ec0*/  STL [R1+0x14], RZ ;  /* 0x000014ff01007387 */ /* 0x0005e80000100800 */
[----:B------:R2:W-:Y:S04]  /*5ed0*/  STL [R1+0x8], RZ ;  /* 0x000008ff01007387 */ /* 0x0005e80000100800 */
[----:B------:R2:W-:Y:S04]  /*5ee0*/  STL [R1+0xc], RZ ;  /* 0x00000cff01007387 */ /* 0x0005e80000100800 */
[----:B------:R2:W-:Y:S04]  /*5ef0*/  STL [R1], RZ ;  /* 0x000000ff01007387 */ /* 0x0005e80000100800 */
[----:B------:R2:W-:Y:S01]  /*5f00*/  STL [R1+0x4], RZ ;  /* 0x000004ff01007387 */ /* 0x0005e20000100800 */
[----:B----4-:R-:W-:Y:S01]  /*5f10*/  @P6 PLOP3.LUT P5, PT, P0, PT, PT, 0x8, 0x80 ;  /* 0x000000000080681c */ /* 0x010fe200007ae170 */
[----:B------:R-:W-:Y:S01]  /*5f20*/  @!UPT UIADD3 URZ, UPT, UPT, URZ, URZ, URZ ;  /* 0x000000fffffff290 */ /* 0x000fe2000fffe0ff */
[----:B--2---:R-:W-:Y:S11]  /*5f30*/  @!P6 BRA `(.L_x_86) ;  /* 0x0000000400e0e947 */ /* 0x004ff60003800000 */
[----:B------:R-:W-:Y:S01]  /*5f40*/  ISETP.NE.U32.AND P0, PT, RZ, UR52, PT ;  /* 0x00000034ff007c0c */ /* 0x000fe2000bf05070 */
[----:B------:R-:W-:Y:S01]  /*5f50*/  BSSY B0, `(.L_x_87) ;  /* 0x000000f000007945 */ /* 0x000fe20003800000 */
[----:B------:R-:W-:Y:S01]  /*5f60*/  FSETP.NEU.AND P2, PT, R185, RZ, PT ;  /* 0x000000ffb900720b */ /* 0x000fe20003f4d000 */
[----:B------:R-:W-:Y:S01]  /*5f70*/  IMAD.MOV.U32 R190, RZ, RZ, RZ ;  /* 0x000000ffffbe7224 */ /* 0x000fe200078e00ff */
[----:B------:R-:W-:Y:S02]  /*5f80*/  ISETP.NE.AND.EX P0, PT, RZ, UR53, PT, P0 ;  /* 0x00000035ff007c0c */ /* 0x000fe4000bf05300 */
[----:B------:R-:W-:Y:S02]  /*5f90*/  LOP3.LUT P1, RZ, R16, 0xff, RZ, 0xc0, !PT ;  /* 0x000000ff10ff7812 */ /* 0x000fe4000782c0ff */
[----:B------:R-:W-:Y:S02]  /*5fa0*/  SEL R0, RZ, 0xffffffff, P2 ;  /* 0xffffffffff007807 */ /* 0x000fe40001000000 */
[----:B------:R-:W-:Y:S04]  /*5fb0*/  SEL R2, RZ, 0xffffffff, P0 ;  /* 0xffffffffff027807 */ /* 0x000fe80000000000 */
[----:B------:R-:W-:Y:S04]  /*5fc0*/  @P3 SEL R0, R2, R0, !P1 ;  /* 0x0000000002003207 */ /* 0x000fe80004800000 */
[----:B------:R-:W-:Y:S04]  /*5fd0*/  LOP3.LUT R0, R0, 0x1, RZ, 0xc0, !PT ;  /* 0x0000000100007812 */ /* 0x000fe800078ec0ff */
[----:B------:R-:W-:Y:S01]  /*5fe0*/  ISETP.NE.U32.AND P0, PT, R0, 0x1, PT ;  /* 0x000000010000780c */ /* 0x000fe20003f05070 */
[----:B------:R-:W-:Y:S01]  /*5ff0*/  @!UPT UIADD3 URZ, UPT, UPT, URZ, URZ, URZ ;  /* 0x000000fffffff290 */ /* 0x000fe2000fffe0ff */
[----:B------:R-:W-:Y:S11]  /*6000*/  @!P5 BRA `(.L_x_88) ;  /* 0x00000000000cd947 */ /* 0x000ff60003800000 */
[----:B------:R-:W-:Y:S04]  /*6010*/  SHF.L.U32 R0, R5, 0x1f, RZ ;  /* 0x0000001f05007819 */ /* 0x000fe800000006ff */
[----:B------:R-:W2:Y:S02]  /*6020*/  SYNCS.PHASECHK.TRANS64.TRYWAIT P1, [R4+URZ+0x70], R0 ;  /* 0x00007000040075a7 */ /* 0x000ea400080211ff */
[----:B--2---:R-:W-:Y:S05]  /*6030*/  @!P1 BRA `(.L_x_89) ;  /* 0x0000005400789947 */ /* 0x004fea0003800000 */
.L_x_88:
[----:B------:R-:W-:Y:S05]  /*6040*/  BSYNC B0 ;  /* 0x0000000000007941 */ /* 0x000fea0003800000 */
.L_x_87:
[----:B------:R-:W-:Y:S02]  /*6050*/  CS2R R26, SRZ ;  /* 0x00000000001a7805 */ /* 0x000fe4000001ff00 */
[----:B------:R-:W-:Y:S02]  /*6060*/  CS2R R24, SRZ ;  /* 0x0000000000187805 */ /* 0x000fe4000001ff00 */
[----:B------:R-:W-:Y:S02]  /*6070*/  CS2R R30, SRZ ;  /* 0x00000000001e7805 */ /* 0x000fe4000001ff00 */
[----:B------:R-:W-:Y:S02]  /*6080*/  CS2R R28, SRZ ;  /* 0x00000000001c7805 */ /* 0x000fe4000001ff00 */
[----:B------:R-:W-:Y:S02]  /*6090*/  CS2R R10, SRZ ;  /* 0x00000000000a7805 */ /* 0x000fe4000001ff00 */
[----:B------:R-:W-:Y:S02]  /*60a0*/  CS2R R8, SRZ ;  /* 0x0000000000087805 */ /* 0x000fe4000001ff00 */
[----:B------:R-:W-:Y:S01]  /*60b0*/  CS2R R34, SRZ ;  /* 0x0000000000227805 */ /* 0x000fe2000001ff00 */
[----:B------:R-:W4:Y:S01]  /*60c0*/  @P0 LDS.128 R24, [R3+0x9200] ;  /* 0x0092000003180984 */ /* 0x000f220000000c00 */
[----:B------:R-:W-:Y:S01]  /*60d0*/  CS2R R32, SRZ ;  /* 0x0000000000207805 */ /* 0x000fe2000001ff00 */
[----:B------:R-:W-:Y:S01]  /*60e0*/  IMAD.MOV.U32 R191, RZ, RZ, RZ ;  /* 0x000000ffffbf7224 */ /* 0x000fe200078e00ff */
[----:B------:R-:W-:Y:S01]  /*60f0*/  CS2R R188, SRZ ;  /* 0x0000000000bc7805 */ /* 0x000fe2000001ff00 */
[----:B------:R-:W5:Y:S01]  /*6100*/  @P0 LDS.128 R28, [R3+0x8200] ;  /* 0x00820000031c0984 */ /* 0x000f620000000c00 */
[----:B------:R-:W-:Y:S02]  /*6110*/  CS2R R198, SRZ ;  /* 0x0000000000c67805 */ /* 0x000fe4000001ff00 */
[----:B------:R-:W-:Y:S02]  /*6120*/  CS2R R196, SRZ ;  /* 0x0000000000c47805 */ /* 0x000fe4000001ff00 */
[----:B------:R-:W-:Y:S01]  /*6130*/  CS2R R206, SRZ ;  /* 0x0000000000ce7805 */ /* 0x000fe2000001ff00 */
[----:B------:R-:W1:Y:S01]  /*6140*/  @P0 LDS.128 R8, [R3+0xa200] ;  /* 0x00a2000003080984 */ /* 0x000e620000000c00 */
[----:B------:R-:W-:Y:S02]  /*6150*/  CS2R R204, SRZ ;  /* 0x0000000000cc7805 */ /* 0x000fe4000001ff00 */
[----:B------:R-:W-:Y:S02]  /*6160*/  CS2R R214, SRZ ;  /* 0x0000000000d67805 */ /* 0x000fe4000001ff00 */
[----:B------:R-:W-:Y:S01]  /*6170*/  CS2R R212, SRZ ;  /* 0x0000000000d47805 */ /* 0x000fe2000001ff00 */
[----:B------:R-:W-:Y:S01]  /*6180*/  @P0 LDS.128 R188, [R3+0x200] ;  /* 0x0002000003bc0984 */ /* 0x000fe20000000c00 */
        /* <DEDUP_REMOVED lines=27> */
[----:B----4-:R4:W-:Y:S01]  /*6340*/  STL.64 [R1+0x20], R24 ;  /* 0x0000201801007387 */ /* 0x0109e20000100a00 */
[----:B------:R-:W-:Y:S02]  /*6350*/  CS2R R240, SRZ ;  /* 0x0000000000f07805 */ /* 0x000fe4000001ff00 */
[----:B------:R-:W-:Y:S02]  /*6360*/  CS2R R250, SRZ ;  /* 0x0000000000fa7805 */ /* 0x000fe4000001ff00 */
[----:B------:R-:W-:Y:S01]  /*6370*/  CS2R R248, SRZ ;  /* 0x0000000000f87805 */ /* 0x000fe2000001ff00 */
[----:B-----5:R5:W-:Y:S01]  /*6380*/  STL.64 [R1], R28 ;  /* 0x0000001c01007387 */ /* 0x020be20000100a00 */
[----:B------:R-:W-:Y:S01]  /*6390*/  ISETP.NE.AND P1, PT, R6, RZ, P0 ;  /* 0x000000ff0600720c */ /* 0x000fe20000725270 */
[C---:B------:R-:W-:Y:S02]  /*63a0*/  VIADD R2, R3.reuse, 0x200 ;  /* 0x0000020003027836 */ /* 0x040fe40000000000 */
[----:B------:R3:W-:Y:S01]  /*63b0*/  STL.64 [R1+0x8], R30 ;  /* 0x0000081e01007387 */ /* 0x0007e20000100a00 */
[C---:B--2---:R-:W-:Y:S02]  /*63c0*/  @P0 VIADD R0, R3.reuse, 0x210 ;  /* 0x0000021003000836 */ /* 0x044fe40000000000 */
[C---:B------:R-:W-:Y:S01]  /*63d0*/  @P0 VIADD R7, R3.reuse, 0x2210 ;  /* 0x0000221003070836 */ /* 0x040fe20000000000 */
[----:B------:R2:W-:Y:S01]  /*63e0*/  STL.64 [R1+0x28], R26 ;  /* 0x0000281a01007387 */ /* 0x0005e20000100a00 */
[C---:B------:R-:W-:Y:S02]  /*63f0*/  @P0 VIADD R6, R3.reuse, 0x3210 ;  /* 0x0000321003060836 */ /* 0x040fe40000000000 */
[C---:B------:R-:W-:Y:S01]  /*6400*/  @P0 VIADD R5, R3.reuse, 0x4210 ;  /* 0x0000421003050836 */ /* 0x040fe20000000000 */
[----:B------:R-:W-:Y:S01]  /*6410*/  @P0 LDS.128 R244, [R3+0x7200] ;  /* 0x0072000003f40984 */ /* 0x000fe20000000c00 */
[C---:B------:R-:W-:Y:S02]  /*6420*/  @P0 VIADD R4, R3.reuse, 0x5210 ;  /* 0x0000521003040836 */ /* 0x040fe40000000000 */
[C---:B------:R-:W-:Y:S02]  /*6430*/  @P1 VIADD R0, R2.reuse, 0xfffffff0 ;  /* 0xfffffff002001836 */ /* 0x040fe40000000000 */
[C---:B------:R-:W-:Y:S02]  /*6440*/  @P1 VIADD R7, R2.reuse, 0x1ff0 ;  /* 0x00001ff002071836 */ /* 0x040fe40000000000 */
[C---:B------:R-:W-:Y:S01]  /*6450*/  @P1 VIADD R6, R2.reuse, 0x2ff0 ;  /* 0x00002ff002061836 */ /* 0x040fe20000000000 */
[----:B------:R-:W-:Y:S01]  /*6460*/  @P0 LDS.128 R192, [R0] ;  /* 0x0000000000c00984 */ /* 0x000fe20000000c00 */
[C---:B------:R-:W-:Y:S01]  /*6470*/  @P1 VIADD R5, R2.reuse, 0x3ff0 ;  /* 0x00003ff002051836 */ /* 0x040fe20000000000 */
[----:B----4-:R-:W-:Y:S02]  /*6480*/  CS2R R24, SRZ ;  /* 0x0000000000187805 */ /* 0x010fe4000001ff00 */
[----:B------:R-:W-:Y:S01]  /*6490*/  @P0 LDS.128 R208, [R7] ;  /* 0x0000000007d00984 */ /* 0x000fe20000000c00 */
[C---:B------:R-:W-:Y:S01]  /*64a0*/  @P1 VIADD R4, R2.reuse, 0x4ff0 ;  /* 0x00004ff002041836 */ /* 0x040fe20000000000 */
[----:B-----5:R-:W-:Y:S02]  /*64b0*/  CS2R R28, SRZ ;  /* 0x00000000001c7805 */ /* 0x020fe4000001ff00 */
[----:B------:R-:W-:Y:S01]  /*64c0*/  @P0 LDS.128 R216, [R6] ;  /* 0x0000000006d80984 */ /* 0x000fe20000000c00 */
[C---:B------:R-:W-:Y:S01]  /*64d0*/  @P0 VIADD R12, R3.reuse, 0x6210 ;  /* 0x00006210030c0836 */ /* 0x040fe20000000000 */
[----:B---3--:R-:W-:Y:S02]  /*64e0*/  CS2R R30, SRZ ;  /* 0x00000000001e7805 */ /* 0x008fe4000001ff00 */
[----:B------:R-:W-:Y:S01]  /*64f0*/  @P0 LDS.128 R224, [R5] ;  /* 0x0000000005e00984 */ /* 0x000fe20000000c00 */
[C---:B------:R-:W-:Y:S02]  /*6500*/  @P1 VIADD R12, R2.reuse, 0x5ff0 ;  /* 0x00005ff0020c1836 */ /* 0x040fe40000000000 */
[----:B--2---:R-:W-:Y:S01]  /*6510*/  IMAD.MOV.U32 R27, RZ, RZ, RZ ;  /* 0x000000ffff1b7224 */ /* 0x004fe200078e00ff */
[----:B------:R2:W3:Y:S04]  /*6520*/  LDL.LU R26, [R1+0x58] ;  /* 0x00005800011a7983 */ /* 0x0004e80000300800 */
[----:B-1----:R1:W-:Y:S04]  /*6530*/  STL.64 [R1+0x40], R8 ;  /* 0x0000400801007387 */ /* 0x0023e80000100a00 */
[----:B------:R4:W-:Y:S04]  /*6540*/  STL.64 [R1+0x48], R10 ;  /* 0x0000480a01007387 */ /* 0x0009e80000100a00 */
[----:B------:R-:W-:Y:S04]  /*6550*/  @P0 LDS.128 R232, [R4] ;  /* 0x0000000004e80984 */ /* 0x000fe80000000c00 */
[----:B------:R-:W-:Y:S01]  /*6560*/  @P0 LDS.128 R240, [R12] ;  /* 0x000000000cf00984 */ /* 0x000fe20000000c00 */
[C---:B-1----:R-:W-:Y:S02]  /*6570*/  @P0 VIADD R8, R3.reuse, 0x1210 ;  /* 0x0000121003080836 */ /* 0x042fe40000000000 */
[C---:B------:R-:W-:Y:S02]  /*6580*/  @P0 VIADD R9, R3.reuse, 0x9210 ;  /* 0x0000921003090836 */ /* 0x040fe40000000000 */
[C---:B----4-:R-:W-:Y:S02]  /*6590*/  @P0 VIADD R11, R3.reuse, 0x7210 ;  /* 0x00007210030b0836 */ /* 0x050fe40000000000 */
[C---:B------:R-:W-:Y:S02]  /*65a0*/  @P0 VIADD R10, R3.reuse, 0x8210 ;  /* 0x00008210030a0836 */ /* 0x040fe40000000000 */
[----:B------:R-:W-:Y:S02]  /*65b0*/  @P0 VIADD R3, R3, 0xa210 ;  /* 0x0000a21003030836 */ /* 0x000fe40000000000 */
[C---:B------:R-:W-:Y:S02]  /*65c0*/  @P1 VIADD R3, R2.reuse, 0x9ff0 ;  /* 0x00009ff002031836 */ /* 0x040fe40000000000 */
[C---:B------:R-:W-:Y:S02]  /*65d0*/  @P1 VIADD R10, R2.reuse, 0x7ff0 ;  /* 0x00007ff0020a1836 */ /* 0x040fe40000000000 */
[C---:B------:R-:W-:Y:S02]  /*65e0*/  @P1 VIADD R9, R2.reuse, 0x8ff0 ;  /* 0x00008ff002091836 */ /* 0x040fe40000000000 */
[C---:B------:R-:W-:Y:S01]  /*65f0*/  @P1 VIADD R8, R2.reuse, 0xff0 ;  /* 0x00000ff002081836 */ /* 0x040fe20000000000 */
[----:B------:R-:W-:Y:S01]  /*6600*/  @P0 LDS.128 R32, [R10] ;  /* 0x000000000a200984 */ /* 0x000fe20000000c00 */
[----:B------:R-:W-:Y:S03]  /*6610*/  @P1 VIADD R11, R2, 0x6ff0 ;  /* 0x00006ff0020b1836 */ /* 0x000fe60000000000 */
[----:B------:R-:W-:Y:S04]  /*6620*/  @P0 LDS.128 R28, [R9] ;  /* 0x00000000091c0984 */ /* 0x000fe80000000c00 */
[----:B------:R-:W-:Y:S04]  /*6630*/  @P0 LDS.128 R200, [R8] ;  /* 0x0000000008c80984 */ /* 0x000fe80000000c00 */
[----:B------:R-:W-:Y:S04]  /*6640*/  @P0 LDS.128 R248, [R11] ;  /* 0x000000000bf80984 */ /* 0x000fe80000000c00 */
[----:B---3--:R-:W1:Y:S04]  /*6650*/  @P0 LDS.128 R24, [R3] ;  /* 0x0000000003180984 */ /* 0x008e680000000c00 */
[----:B-1----:R2:W-:Y:S04]  /*6660*/  STL.64 [R1+0x50], R24 ;  /* 0x0000501801007387 */ /* 0x0025e80000100a00 */
[----:B------:R2:W-:Y:S04]  /*6670*/  STL.64 [R1+0x10], R32 ;  /* 0x0000102001007387 */ /* 0x0005e80000100a00 */
[----:B------:R2:W-:Y:S04]  /*6680*/  STL.64 [R1+0x18], R34 ;  /* 0x0000182201007387 */ /* 0x0005e80000100a00 */
[----:B------:R2:W-:Y:S04]  /*6690*/  STL.64 [R1+0x58], R26 ;  /* 0x0000581a01007387 */ /* 0x0005e80000100a00 */
[----:B------:R2:W-:Y:S04]  /*66a0*/  STL.64 [R1+0x30], R28 ;  /* 0x0000301c01007387 */ /* 0x0005e80000100a00 */
[----:B------:R2:W-:Y:S02]  /*66b0*/  STL.64 [R1+0x38], R30 ;  /* 0x0000381e01007387 */ /* 0x0005e40000100a00 */
.L_x_86:
[----:B------:R-:W-:Y:S05]  /*66c0*/  BSYNC B1 ;  /* 0x0000000000017941 */ /* 0x000fea0003800000 */
.L_x_85:
[----:B------:R-:W-:Y:S01]  /*66d0*/  SHF.R.U32.HI R17, RZ, 0x5, R17 ;  /* 0x00000005ff117819 */ /* 0x000fe20000011611 */
[----:B------:R-:W-:Y:S04]  /*66e0*/  IMAD.U32 R0, RZ, RZ, UR44 ;  /* 0x0000002cff007e24 */ /* 0x000fe8000f8e00ff */
[----:B------:R-:W-:Y:S05]  /*66f0*/  IMAD R16, R0, 0xb0, R22 ;  /* 0x000000b000107824 */ /* 0x000fea00078e0216 */
[----:B------:R-:W-:Y:S04]  /*6700*/  SHF.R.U32.HI R0, RZ, 0x15, R16 ;  /* 0x00000015ff007819 */ /* 0x000fe80000011610 */
[----:B------:R-:W-:Y:S01]  /*6710*/  LOP3.LUT P0, RZ, R0, 0x3, R17, 0x48, !PT ;  /* 0x0000000300ff7812 */ /* 0x000fe20007804811 */
[----:B------:R-:W-:Y:S01]  /*6720*/  @!UPT UIADD3 URZ, UPT, UPT, URZ, URZ, URZ ;  /* 0x000000fffffff290 */ /* 0x000fe2000fffe0ff */
[----:B-1----:R-:W-:Y:S11]  /*6730*/  @P4 BRA `(.L_x_90) ;  /* 0x0000000000084947 */ /* 0x002ff60003800000 */
[----:B------:R-:W1:Y:S02]  /*6740*/  SYNCS.PHASECHK.TRANS64.TRYWAIT P1, [R14+URZ+0xc0], R13 ;  /* 0x0000c00d0e0075a7 */ /* 0x000e6400080211ff */
[----:B-1----:R-:W-:Y:S05]  /*6750*/  @!P1 BRA `(.L_x_91) ;  /* 0x0000004c00c49947 */ /* 0x002fea0003800000 */
.L_x_90:
[----:B------:R-:W-:Y:S05]  /*6760*/  @!P0 BRA `(.L_x_92) ;  /* 0x0000000000408947 */ /* 0x000fea0003800000 */
[----:B------:R-:W4:Y:S01]  /*6770*/  LDCU.64 UR8, c[0x4][0x70] ;  /* 0x01000e00ff0877ac */ /* 0x000f220008000a00 */
[----:B------:R-:W-:Y:S01]  /*6780*/  MOV R3, 0x0 ;  /* 0x0000000000037802 */ /* 0x000fe20000000f00 */
[----:B------:R-:W-:Y:S02]  /*6790*/  HFMA2 R12, -RZ, RZ, 0, 5.9604644775390625e-08 ;  /* 0x00000001ff0c7431 */ /* 0x000fe400000001ff */
[----:B------:R-:W-:Y:S02]  /*67a0*/  IMAD.MOV.U32 R8, RZ, RZ, 0x192 ;  /* 0x00000192ff087424 */ /* 0x000fe400078e00ff */
[----:B-1----:R-:W-:Y:S01]  /*67b0*/  IMAD.MOV.U32 R13, RZ, RZ, RZ ;  /* 0x000000ffff0d7224 */ /* 0x002fe200078e00ff */
[----:B------:R-:W1:Y:S01]  /*67c0*/  LDCU.64 UR6, c[0x4][0x78] ;  /* 0x01000f00ff0677ac */ /* 0x000e620008000a00 */
[----:B------:R-:W2:Y:S01]  /*67d0*/  LDC.64 R2, c[0x4][R3] ;  /* 0x0100000003027b82 */ /* 0x000ea20000000a00 */
[----:B------:R-:W5:Y:S01]  /*67e0*/  LDCU.64 UR4, c[0x4][0x10] ;  /* 0x01000200ff0477ac */ /* 0x000f620008000a00 */
[----:B----4-:R-:W-:Y:S01]  /*67f0*/  MOV R5, UR9 ;  /* 0x0000000900057c02 */ /* 0x010fe20008000f00 */
[----:B------:R-:W-:Y:S01]  /*6800*/  IMAD.U32 R4, RZ, RZ, UR8 ;  /* 0x00000008ff047e24 */ /* 0x000fe2000f8e00ff */
[----:B-1----:R-:W-:Y:S01]  /*6810*/  MOV R7, UR7 ;  /* 0x0000000700077c02 */ /* 0x002fe20008000f00 */
[----:B------:R-:W-:Y:S01]  /*6820*/  IMAD.U32 R6, RZ, RZ, UR6 ;  /* 0x00000006ff067e24 */ /* 0x000fe2000f8e00ff */
[----:B-----5:R-:W-:Y:S01]  /*6830*/  MOV R11, UR5 ;  /* 0x00000005000b7c02 */ /* 0x020fe20008000f00 */
[----:B------:R-:W-:Y:S02]  /*6840*/  IMAD.U32 R10, RZ, RZ, UR4 ;  /* 0x00000004ff0a7e24 */ /* 0x000fe4000f8e00ff */
[----:B------:R-:W-:Y:S07]  /*6850*/  LEPC R20, `(.L_x_92) ;  /* 0x000000001014794e */ /* 0x000fee0000000000 */
[----:B--23--:R-:W-:Y:S05]  /*6860*/  CALL.ABS.NOINC R2 ;  /* 0x0000000002007343 */ /* 0x00cfea0003c00000 */
.L_x_92:
[----:B------:R-:W-:Y:S05]  /*6870*/  WARPSYNC.ALL ;  /* 0x0000000000007948 */ /* 0x000fea0003800000 */
[C---:B------:R-:W-:Y:S01]  /*6880*/  R2UR UR4, R16.reuse ;  /* 0x00000000100472ca */ /* 0x040fe200000e0000 */
[----:B------:R-:W-:Y:S05]  /*6890*/  VIADD R0, R16, 0x10 ;  /* 0x0000001010007836 */ /* 0x000fea0000000000 */
[----:B------:R-:W-:Y:S04]  /*68a0*/  SHF.R.U32.HI R0, RZ, 0x15, R0 ;  /* 0x00000015ff007819 */ /* 0x000fe80000011600 */
[----:B------:R-:W-:Y:S03]  /*68b0*/  LOP3.LUT P0, RZ, R0, 0x3, R17, 0x48, !PT ;  /* 0x0000000300ff7812 */ /* 0x000fe60007804811 */
[----:B------:R-:W4:Y:S10]  /*68c0*/  LDTM.x16 R168, tmem[UR4] ;  /* 0x0000000400a879ee */ /* 0x000f340008240000 */
[----:B----4-:R-:W-:Y:S05]  /*68d0*/  @!P0 BRA `(.L_x_93) ;  /* 0x0000000000408947 */ /* 0x010fea0003800000 */
        /* <DEDUP_REMOVED lines=16> */
.L_x_93:
[----:B------:R-:W-:Y:S05]  /*69e0*/  WARPSYNC.ALL ;  /* 0x0000000000007948 */ /* 0x000fea0003800000 */
[C---:B------:R-:W-:Y:S01]  /*69f0*/  R2UR UR4, R16.reuse ;  /* 0x00000000100472ca */ /* 0x040fe200000e0000 */
[----:B------:R-:W-:Y:S05]  /*6a00*/  VIADD R0, R16, 0x20 ;  /* 0x0000002010007836 */ /* 0x000fea0000000000 */
[----:B------:R-:W-:Y:S04]  /*6a10*/  SHF.R.U32.HI R0, RZ, 0x15, R0 ;  /* 0x00000015ff007819 */ /* 0x000fe80000011600 */
[----:B------:R-:W-:Y:S03]  /*6a20*/  LOP3.LUT P0, RZ, R0, 0x3, R17, 0x48, !PT ;  /* 0x0000000300ff7812 */ /* 0x000fe60007804811 */
[----:B------:R-:W4:Y:S10]  /*6a30*/  LDTM.x16 R152, tmem[UR4+0x10] ;  /* 0x00001004009879ee */ /* 0x000f340008240000 */
        /* <DEDUP_REMOVED lines=17> */
.L_x_94:
        /* <DEDUP_REMOVED lines=23> */
.L_x_95:
        /* <DEDUP_REMOVED lines=23> */
.L_x_96:
        /* <DEDUP_REMOVED lines=23> */
.L_x_97:
        /* <DEDUP_REMOVED lines=23> */
.L_x_98:
        /* <DEDUP_REMOVED lines=23> */
.L_x_99:
        /* <DEDUP_REMOVED lines=23> */
.L_x_100:
        /* <DEDUP_REMOVED lines=23> */
.L_x_101:
[----:B------:R-:W4:Y:S01]  /*7560*/  S2R R2, SR_TID.X ;  /* 0x0000000000027919 */ /* 0x000f220000002100 */
[----:B------:R-:W-:Y:S05]  /*7570*/  WARPSYNC.ALL ;  /* 0x0000000000007948 */ /* 0x000fea0003800000 */
[C---:B------:R-:W-:Y:S01]  /*7580*/  R2UR UR4, R16.reuse ;  /* 0x00000000100472ca */ /* 0x040fe200000e0000 */
[----:B------:R-:W-:Y:S05]  /*7590*/  VIADD R0, R16, 0xa0 ;  /* 0x000000a010007836 */ /* 0x000fea0000000000 */
[----:B------:R-:W-:Y:S07]  /*75a0*/  SHF.R.U32.HI R0, RZ, 0x15, R0 ;  /* 0x00000015ff007819 */ /* 0x000fee0000011600 */
[----:B--2---:R-:W2:Y:S01]  /*75b0*/  LDTM.x16 R24, tmem[UR4+0x90] ;  /* 0x00009004001879ee */ /* 0x004ea20008240000 */
[----:B----4-:R-:W-:Y:S04]  /*75c0*/  SHF.R.U32.HI R2, RZ, 0x5, R2 ;  /* 0x00000005ff027819 */ /* 0x010fe80000011602 */
[----:B------:R-:W-:Y:S11]  /*75d0*/  LOP3.LUT P0, RZ, R0, 0x3, R2, 0x48, !PT ;  /* 0x0000000300ff7812 */ /* 0x000ff60007804802 */
[----:B------:R-:W-:Y:S02]  /*75e0*/  @!UPT UIADD3 URZ, UPT, UPT, URZ, URZ, URZ ;  /* 0x000000fffffff290 */ /* 0x000fe4000fffe0ff */
[----:B--2---:R-:W-:Y:S05]  /*75f0*/  @!P0 BRA `(.L_x_102) ;  /* 0x0000000000408947 */ /* 0x004fea0003800000 */
[----:B------:R-:W2:Y:S01]  /*7600*/  LDCU.64 UR8, c[0x4][0x70] ;  /* 0x01000e00ff0877ac */ /* 0x000ea20008000a00 */
[----:B------:R-:W-:Y:S01]  /*7610*/  MOV R3, 0x0 ;  /* 0x0000000000037802 */ /* 0x000fe20000000f00 */
[----:B------:R-:W-:Y:S02]  /*7620*/  HFMA2 R12, -RZ, RZ, 0, 5.9604644775390625e-08 ;  /* 0x00000001ff0c7431 */ /* 0x000fe400000001ff */
[----:B------:R-:W-:Y:S02]  /*7630*/  IMAD.MOV.U32 R8, RZ, RZ, 0x192 ;  /* 0x00000192ff087424 */ /* 0x000fe400078e00ff */
[----:B-1----:R-:W-:Y:S01]  /*7640*/  IMAD.MOV.U32 R13, RZ, RZ, RZ ;  /* 0x000000ffff0d7224 */ /* 0x002fe200078e00ff */
[----:B------:R-:W1:Y:S01]  /*7650*/  LDCU.64 UR6, c[0x4][0x78] ;  /* 0x01000f00ff0677ac */ /* 0x000e620008000a00 */
[----:B------:R-:W4:Y:S01]  /*7660*/  LDC.64 R2, c[0x4][R3] ;  /* 0x0100000003027b82 */ /* 0x000f220000000a00 */
[----:B------:R-:W5:Y:S01]  /*7670*/  LDCU.64 UR4, c[0x4][0x10] ;  /* 0x01000200ff0477ac */ /* 0x000f620008000a00 */
[----:B--2---:R-:W-:Y:S01]  /*7680*/  MOV R5, UR9 ;  /* 0x0000000900057c02 */ /* 0x004fe20008000f00 */
[----:B------:R-:W-:Y:S01]  /*7690*/  IMAD.U32 R4, RZ, RZ, UR8 ;  /* 0x00000008ff047e24 */ /* 0x000fe2000f8e00ff */
[----:B-1----:R-:W-:Y:S01]  /*76a0*/  MOV R7, UR7 ;  /* 0x0000000700077c02 */ /* 0x002fe20008000f00 */
[----:B------:R-:W-:Y:S01]  /*76b0*/  IMAD.U32 R6, RZ, RZ, UR6 ;  /* 0x00000006ff067e24 */ /* 0x000fe2000f8e00ff */
[----:B-----5:R-:W-:Y:S01]  /*76c0*/  MOV R11, UR5 ;  /* 0x00000005000b7c02 */ /* 0x020fe20008000f00 */
[----:B------:R-:W-:Y:S02]  /*76d0*/  IMAD.U32 R10, RZ, RZ, UR4 ;  /* 0x00000004ff0a7e24 */ /* 0x000fe4000f8e00ff */
[----:B------:R-:W-:Y:S07]  /*76e0*/  LEPC R20, `(.L_x_102) ;  /* 0x000000001014794e */ /* 0x000fee0000000000 */
[----:B---34-:R-:W-:Y:S05]  /*76f0*/  CALL.ABS.NOINC R2 ;  /* 0x0000000002007343 */ /* 0x018fea0003c00000 */
.L_x_102:
[----:B------:R-:W2:Y:S01]  /*7700*/  S2R R9, SR_TID.X ;  /* 0x0000000000097919 */ /* 0x000ea20000002100 */
[----:B------:R-:W-:Y:S05]  /*7710*/  WARPSYNC.ALL ;  /* 0x0000000000007948 */ /* 0x000fea0003800000 */
[----:B--2---:R-:W-:Y:S01]  /*7720*/  LOP3.LUT P2, R186, R9, 0x60, RZ, 0xc0, !PT ;  /* 0x0000006009ba7812 */ /* 0x004fe2000784c0ff */
[--C-:B------:R-:W-:Y:S01]  /*7730*/  HADD2.F32 R2, -RZ, R188.reuse.H0_H0 ;  /* 0x200000bcff027230 */ /* 0x100fe20000004100 */
[----:B------:R-:W-:Y:S01]  /*7740*/  R2UR UR5, R16 ;  /* 0x00000000100572ca */ /* 0x000fe200000e0000 */
[C---:B---3--:R-:W-:Y:S01]  /*7750*/  FMUL R11, R184.reuse, R180 ;  /* 0x000000b4b80b7220 */ /* 0x048fe20000400000 */
[----:B------:R-:W-:Y:S02]  /*7760*/  HADD2.F32 R3, -RZ, R188.H1_H1 ;  /* 0x300000bcff037230 */ /* 0x000fe40000004100 */
[C---:B------:R-:W-:Y:S01]  /*7770*/  FMUL R12, R184.reuse, R181 ;  /* 0x000000b5b80c7220 */ /* 0x040fe20000400000 */
[----:B------:R-:W-:Y:S02]  /*7780*/  HADD2.F32 R19, -RZ, R195.H0_H0 ;  /* 0x200000c3ff137230 */ /* 0x000fe40000004100 */
[C---:B-1----:R-:W-:Y:S01]  /*7790*/  FMUL R13, R184.reuse, R182 ;  /* 0x000000b6b80d7220 */ /* 0x042fe20000400000 */
[C---:B------:R-:W-:Y:S01]  /*77a0*/  FMUL R14, R184.reuse, R183 ;  /* 0x000000b7b80e7220 */ /* 0x040fe20000400000 */
[C---:B------:R-:W-:Y:S01]  /*77b0*/  FMUL R0, R184.reuse, R168 ;  /* 0x000000a8b8007220 */ /* 0x040fe20000400000 */
[--C-:B------:R-:W-:Y:S01]  /*77c0*/  HADD2.F32 R4, -RZ, R189.reuse.H0_H0 ;  /* 0x200000bdff047230 */ /* 0x100fe20000004100 */
[----:B------:R-:W1:Y:S01]  /*77d0*/  S2UR UR6, SR_CgaCtaId ;  /* 0x00000000000679c3 */ /* 0x000e620000008800 */
[----:B------:R-:W-:Y:S02]  /*77e0*/  HADD2.F32 R5, -RZ, R189.H1_H1 ;  /* 0x300000bdff057230 */ /* 0x000fe40000004100 */
[----:B------:R-:W-:Y:S01]  /*77f0*/  FFMA R0, R185, R2, R0 ;  /* 0x00000002b9007223 */ /* 0x000fe20000000000 */
[C---:B------:R-:W-:Y:S01]  /*7800*/  FMUL R2, R184.reuse, R169 ;  /* 0x000000a9b8027220 */ /* 0x040fe20000400000 */
[--C-:B------:R-:W-:Y:S01]  /*7810*/  HADD2.F32 R6, -RZ, R190.reuse.H0_H0 ;  /* 0x200000beff067230 */ /* 0x100fe20000004100 */
[----:B------:R-:W-:Y:S01]  /*7820*/  SHF.L.U32 R18, R9, 0x1, RZ ;  /* 0x0000000109127819 */ /* 0x000fe200000006ff */
[----:B------:R-:W-:Y:S02]  /*7830*/  HADD2.F32 R7, -RZ, R190.H1_H1 ;  /* 0x300000beff077230 */ /* 0x000fe40000004100 */
[C---:B------:R-:W-:Y:S01]  /*7840*/  FFMA R2, R185.reuse, R3, R2 ;  /* 0x00000003b9027223 */ /* 0x040fe20000000002 */
[C---:B------:R-:W-:Y:S01]  /*7850*/  FMUL R3, R184.reuse, R170 ;  /* 0x000000aab8037220 */ /* 0x040fe20000400000 */
[--C-:B------:R-:W-:Y:S02]  /*7860*/  HADD2.F32 R8, -RZ, R191.reuse.H0_H0 ;  /* 0x200000bfff087230 */ /* 0x100fe40000004100 */
[----:B------:R-:W-:Y:S01]  /*7870*/  FMUL R10, R184, R179 ;  /* 0x000000b3b80a7220 */ /* 0x000fe20000400000 */
[----:B------:R-:W-:Y:S01]  /*7880*/  HADD2.F32 R15, -RZ, R191.H1_H1 ;  /* 0x300000bfff0f7230 */ /* 0x000fe20000004100 */
[----:B------:R-:W-:Y:S01]  /*7890*/  F2FP.F16.F32.PACK_AB R168, R2, R0 ;  /* 0x0000000002a8723e */ /* 0x000fe200000000ff */
[C---:B------:R-:W-:Y:S01]  /*78a0*/  FFMA R3, R185.reuse, R4, R3 ;  /* 0x00000004b9037223 */ /* 0x040fe20000000003 */
[C---:B------:R-:W-:Y:S01]  /*78b0*/  FMUL R4, R184.reuse, R171 ;  /* 0x000000abb8047220 */ /* 0x040fe20000400000 */
[C---:B------:R-:W-:Y:S01]  /*78c0*/  FMUL R0, R184.reuse, R175 ;  /* 0x000000afb8007220 */ /* 0x040fe20000400000 */
[--C-:B------:R-:W-:Y:S01]  /*78d0*/  HADD2.F32 R16, -RZ, R192.reuse.H0_H0 ;  /* 0x200000c0ff107230 */ /* 0x100fe20000004100 */
[----:B------:R-:W-:Y:S01]  /*78e0*/  UMOV UR4, 0x400 ;  /* 0x0000040000047882 */ /* 0x000fe20000000000 */
[C---:B------:R-:W-:Y:S01]  /*78f0*/  FFMA R4, R185.reuse, R5, R4 ;  /* 0x00000005b9047223 */ /* 0x040fe20000000004 */
[C---:B------:R-:W-:Y:S01]  /*7900*/  FMUL R5, R184.reuse, R172 ;  /* 0x000000acb8057220 */ /* 0x040fe20000400000 */
[----:B------:R-:W-:Y:S02]  /*7910*/  HADD2.F32 R17, -RZ, R192.H1_H1 ;  /* 0x300000c0ff117230 */ /* 0x000fe40000004100 */
[----:B------:R-:W-:Y:S01]  /*7920*/  FMUL R2, R184, R176 ;  /* 0x000000b0b8027220 */ /* 0x000fe20000400000 */
[----:B------:R-:W-:Y:S02]  /*7930*/  HADD2.F32 R20, -RZ, R195.H1_H1 ;  /* 0x300000c3ff147230 */ /* 0x000fe40000004100 */
[C---:B------:R-:W-:Y:S01]  /*7940*/  FFMA R5, R185.reuse, R6, R5 ;  /* 0x00000006b9057223 */ /* 0x040fe20000000005 */
[----:B------:R-:W-:Y:S01]  /*7950*/  F2FP.F16.F32.PACK_AB R169, R4, R3 ;  /* 0x0000000304a9723e */ /* 0x000fe200000000ff */
[C---:B------:R-:W-:Y:S01]  /*7960*/  FMUL R6, R184.reuse, R173 ;  /* 0x000000adb8067220 */ /* 0x040fe20000400000 */
[----:B-1----:R-:W-:Y:S01]  /*7970*/  ULEA UR4, UR6, UR4, 0x18 ;  /* 0x0000000406047291 */ /* 0x002fe2000f8ec0ff */
[----:B------:R-:W-:Y:S01]  /*7980*/  HADD2.F32 R176, -RZ, R206.H0_H0 ;  /* 0x200000ceffb07230 */ /* 0x000fe20000004100 */
[----:B------:R-:W-:Y:S01]  /*7990*/  MOV R21, UR43 ;  /* 0x0000002b00157c02 */ /* 0x000fe20008000f00 */
[----:B------:R-:W-:Y:S01]  /*79a0*/  FFMA R6, R185, R7, R6 ;  /* 0x00000007b9067223 */ /* 0x000fe20000000006 */
[C---:B------:R-:W-:Y:S01]  /*79b0*/  FMUL R7, R184.reuse, R174 ;  /* 0x000000aeb8077220 */ /* 0x040fe20000400000 */
[----:B------:R-:W-:Y:S01]  /*79c0*/  SHF.L.U32 R174, R9, 0x4, RZ ;  /* 0x0000000409ae7819 */ /* 0x000fe200000006ff */
[----:B------:R-:W-:Y:S01]  /*79d0*/  ULEA UR7, UR44, UR4, 0x3 ;  /* 0x000000042c077291 */ /* 0x000fe2000f8e18ff */
[----:B------:R-:W-:Y:S01]  /*79e0*/  FMUL R9, R184, R178 ;  /* 0x000000b2b8097220 */ /* 0x000fe20000400000 */
[C---:B------:R-:W-:Y:S01]  /*79f0*/  FFMA R7, R185.reuse, R8, R7 ;  /* 0x00000008b9077223 */ /* 0x040fe20000000007 */
[----:B------:R-:W-:Y:S01]  /*7a00*/  LOP3.LUT R23, R174, 0x40, RZ, 0xc0, !PT ;  /* 0x00000040ae177812 */ /* 0x000fe200078ec0ff */
[----:B------:R-:W-:Y:S01]  /*7a10*/  FMUL R8, R184, R177 ;  /* 0x000000b1b8087220 */ /* 0x000fe20000400000 */
[----:B------:R-:W-:Y:S01]  /*7a20*/  F2FP.F16.F32.PACK_AB R170, R6, R5 ;  /* 0x0000000506aa723e */ /* 0x000fe200000000ff */
[----:B------:R-:W-:Y:S01]  /*7a30*/  FFMA R0, R185, R15, R0 ;  /* 0x0000000fb9007223 */ /* 0x000fe20000000000 */
[----:B------:R-:W-:Y:S01]  /*7a40*/  LOP3.LUT R23, R23, 0x8, R18, 0xf8, !PT ;  /* 0x0000000817177812 */ /* 0x000fe200078ef812 */
[--C-:B------:R-:W-:Y:S02]  /*7a50*/  HADD2.F32 R15, -RZ, R193.reuse.H0_H0 ;  /* 0x200000c1ff0f7230 */ /* 0x100fe40000004100 */
[----:B------:R-:W-:Y:S01]  /*7a60*/  FFMA R2, R185, R16, R2 ;  /* 0x00000010b9027223 */ /* 0x000fe20000000002 */
[----:B------:R-:W-:Y:S01]  /*7a70*/  UIADD3 UR7, UPT, UPT, UR7, 0xd0, URZ ;  /* 0x000000d007077890 */ /* 0x000fe2000fffe0ff */
[----:B------:R-:W-:Y:S01]  /*7a80*/  LOP3.LUT R23, R23, 0x7b0, R174, 0xf8, !PT ;  /* 0x000007b017177812 */ /* 0x000fe200078ef8ae */
[----:B------:R-:W-:Y:S02]  /*7a90*/  HADD2.F32 R16, -RZ, R193.H1_H1 ;  /* 0x300000c1ff107230 */ /* 0x000fe40000004100 */
[----:B------:R-:W-:Y:S01]  /*7aa0*/  FFMA R8, R185, R17, R8 ;  /* 0x00000011b9087223 */ /* 0x000fe20000000008 */
[--C-:B------:R-:W-:Y:S01]  /*7ab0*/  HADD2.F32 R17, -RZ, R194.reuse.H0_H0 ;  /* 0x200000c2ff117230 */ /* 0x100fe20000004100 */
[----:B------:R-:W-:Y:S01]  /*7ac0*/  LOP3.LUT P1, RZ, R174, 0x40, RZ, 0xc0, !PT ;  /* 0x00000040aeff7812 */ /* 0x000fe2000782c0ff */
[----:B------:R-:W-:Y:S01]  /*7ad0*/  IMAD R23, R21, 0x5800, R23 ;  /* 0x0000580015177824 */ /* 0x000fe200078e0217 */
[----:B------:R-:W-:Y:S01]  /*7ae0*/  UPRMT UR7, UR6, 0x654, UR7 ;  /* 0x0000065406077896 */ /* 0x000fe20008000007 */
[----:B------:R-:W-:Y:S02]  /*7af0*/  HADD2.F32 R18, -RZ, R194.H1_H1 ;  /* 0x300000c2ff127230 */ /* 0x000fe40000004100 */
[C---:B------:R-:W-:Y:S01]  /*7b00*/  FFMA R9, R185.reuse, R15, R9 ;  /* 0x0000000fb9097223 */ /* 0x040fe20000000009 */
[C---:B------:R-:W-:Y:S01]  /*7b10*/  FFMA R10, R185.reuse, R16, R10 ;  /* 0x00000010b90a7223 */ /* 0x040fe2000000000a */
[----:B------:R-:W-:Y:S01]  /*7b20*/  F2FP.F16.F32.PACK_AB R171, R0, R7 ;  /* 0x0000000700ab723e */ /* 0x000fe200000000ff */
[C---:B------:R-:W-:Y:S01]  /*7b30*/  FFMA R0, R185.reuse, R17, R11 ;  /* 0x00000011b9007223 */ /* 0x040fe2000000000b */
[----:B------:R-:W-:Y:S01]  /*7b40*/  F2FP.F16.F32.PACK_AB R172, R8, R2 ;  /* 0x0000000208ac723e */ /* 0x000fe200000000ff */
[----:B------:R-:W-:Y:S01]  /*7b50*/  FFMA R2, R185, R18, R12 ;  /* 0x00000012b9027223 */ /* 0x000fe2000000000c */
[----:B------:R-:W-:Y:S01]  /*7b60*/  LEA R252, R23, UR4, 0x1 ;  /* 0x0000000417fc7c11 */ /* 0x000fe2000f8e08ff */
[C---:B------:R-:W-:Y:S01]  /*7b70*/  FFMA R3, R185.reuse, R19, R13 ;  /* 0x00000013b9037223 */ /* 0x040fe2000000000d */
[----:B------:R-:W-:Y:S01]  /*7b80*/  F2FP.F16.F32.PACK_AB R173, R10, R9 ;  /* 0x000000090aad723e */ /* 0x000fe200000000ff */
[----:B------:R-:W-:Y:S01]  /*7b90*/  FFMA R20, R185, R20, R14 ;  /* 0x00000014b9147223 */ /* 0x000fe2000000000e */
[----:B------:R-:W-:Y:S01]  /*7ba0*/  IADD3 R187, PT, PT, R252, 0x200, RZ ;  /* 0x00000200fcbb7810 */ /* 0x000fe20007ffe0ff */
[----:B------:R-:W1:Y:S01]  /*7bb0*/  LDTM.x16 R4, tmem[UR5+0xa0] ;  /* 0x0000a005000479ee */ /* 0x000e620008240000 */
[----:B------:R-:W-:Y:S01]  /*7bc0*/  NOP ;  /* 0x0000000000007918 */ /* 0x000fe20000000000 */
[----:B-1----:R-:W-:Y:S01]  /*7bd0*/  SYNCS.ARRIVE.TRANS64.RED.A1T0 RZ, [UR7], RZ ;  /* 0x000000ffffff79a7 */ /* 0x002fe20008100407 */
[----:B------:R1:W-:Y:S01]  /*7be0*/  STS.128 [R252+0x200], R168 ;  /* 0x000200a8fc007388 */ /* 0x0003e20000000c00 */
[----:B------:R-:W-:Y:S01]  /*7bf0*/  F2FP.F16.F32.PACK_AB R174, R2, R0 ;  /* 0x0000000002ae723e */ /* 0x000fe200000000ff */
[----:B------:R-:W-:Y:S01]  /*7c00*/  FMUL R2, R184, R153 ;  /* 0x00000099b8027220 */ /* 0x000fe20000400000 */
[----:B------:R-:W-:Y:S01]  /*7c10*/  IADD3 R0, PT, PT, R252, 0x210, RZ ;  /* 0x00000210fc007810 */ /* 0x000fe20007ffe0ff */
[----:B------:R-:W-:Y:S01]  /*7c20*/  HADD2.F32 R177, -RZ, R206.H1_H1 ;  /* 0x300000ceffb17230 */ /* 0x000fe20000004100 */
[----:B------:R-:W-:Y:S01]  /*7c30*/  F2FP.F16.F32.PACK_AB R175, R20, R3 ;  /* 0x0000000314af723e */ /* 0x000fe200000000ff */
[--C-:B------:R-:W-:Y:S01]  /*7c40*/  HADD2.F32 R206, -RZ, R234.reuse.H0_H0 ;  /* 0x200000eaffce7230 */ /* 0x100fe20000004100 */
[----:B------:R-:W-:Y:S01]  /*7c50*/  @P1 IADD3 R0, PT, PT, R187, -0x10, RZ ;  /* 0xfffffff0bb001810 */ /* 0x000fe20007ffe0ff */
[C---:B------:R-:W-:Y:S01]  /*7c60*/  FMUL R3, R184.reuse, R154 ;  /* 0x0000009ab8037220 */ /* 0x040fe20000400000 */
[--C-:B------:R-:W-:Y:S02]  /*7c70*/  HADD2.F32 R178, -RZ, R207.reuse.H0_H0 ;  /* 0x200000cfffb27230 */ /* 0x100fe40000004100 */
[C---:B------:R-:W-:Y:S01]  /*7c80*/  FMUL R20, R184.reuse, R155 ;  /* 0x0000009bb8147220 */ /* 0x040fe20000400000 */
[----:B------:R-:W-:Y:S01]  /*7c90*/  HADD2.F32 R179, -RZ, R207.H1_H1 ;  /* 0x300000cfffb37230 */ /* 0x000fe20000004100 */
[----:B------:R2:W-:Y:S01]  /*7ca0*/  STS.128 [R0], R172 ;  /* 0x000000ac00007388 */ /* 0x0005e20000000c00 */
[----:B------:R-:W-:Y:S02]  /*7cb0*/  HADD2.F32 R207, -RZ, R234.H1_H1 ;  /* 0x300000eaffcf7230 */ /* 0x000fe40000004100 */
[C---:B------:R-:W-:Y:S01]  /*7cc0*/  FMUL R21, R184.reuse, R156 ;  /* 0x0000009cb8157220 */ /* 0x040fe20000400000 */
[--C-:B------:R-:W-:Y:S02]  /*7cd0*/  HADD2.F32 R180, -RZ, R210.reuse.H0_H0 ;  /* 0x200000d2ffb47230 */ /* 0x100fe40000004100 */
[C---:B------:R-:W-:Y:S01]  /*7ce0*/  FMUL R23, R184.reuse, R157 ;  /* 0x0000009db8177220 */ /* 0x040fe20000400000 */
[----:B------:R-:W-:Y:S02]  /*7cf0*/  HADD2.F32 R181, -RZ, R210.H1_H1 ;  /* 0x300000d2ffb57230 */ /* 0x000fe40000004100 */
[C---:B------:R-:W-:Y:S01]  /*7d00*/  FMUL R156, R184.reuse, R162 ;  /* 0x000000a2b89c7220 */ /* 0x040fe20000400000 */
[----:B------:R-:W-:Y:S02]  /*7d10*/  HADD2.F32 R210, -RZ, R238.H0_H0 ;  /* 0x200000eeffd27230 */ /* 0x000fe40000004100 */
[C---:B------:R-:W-:Y:S01]  /*7d20*/  FMUL R153, R184.reuse, R159 ;  /* 0x0000009fb8997220 */ /* 0x040fe20000400000 */
[--C-:B------:R-:W-:Y:S02]  /*7d30*/  HADD2.F32 R162, -RZ, R200.reuse.H0_H0 ;  /* 0x200000c8ffa27230 */ /* 0x100fe40000004100 */
[C---:B------:R-:W-:Y:S01]  /*7d40*/  FMUL R157, R184.reuse, R163 ;  /* 0x000000a3b89d7220 */ /* 0x040fe20000400000 */
[----:B------:R-:W-:Y:S02]  /*7d50*/  HADD2.F32 R163, -RZ, R200.H1_H1 ;  /* 0x300000c8ffa37230 */ /* 0x000fe40000004100 */
[C---:B------:R-:W-:Y:S01]  /*7d60*/  FMUL R154, R184.reuse, R160 ;  /* 0x000000a0b89a7220 */ /* 0x040fe20000400000 */
[----:B------:R-:W-:Y:S02]  /*7d70*/  HADD2.F32 R200, -RZ, R227.H0_H0 ;  /* 0x200000e3ffc87230 */ /* 0x000fe40000004100 */
[C---:B------:R-:W-:Y:S01]  /*7d80*/  FMUL R160, R184.reuse, R166 ;  /* 0x000000a6b8a07220 */ /* 0x040fe20000400000 */
[----:B------:R-:W-:Y:S02]  /*7d90*/  HADD2.F32 R166, -RZ, R202.H0_H0 ;  /* 0x200000caffa67230 */ /* 0x000fe40000004100 */
[C---:B------:R-:W-:Y:S01]  /*7da0*/  FMUL R155, R184.reuse, R161 ;  /* 0x000000a1b89b7220 */ /* 0x040fe20000400000 */
[----:B------:R-:W-:Y:S02]  /*7db0*/  HADD2.F32 R182, -RZ, R211.H0_H0 ;  /* 0x200000d3ffb67230 */ /* 0x000fe40000004100 */
[C---:B------:R-:W-:Y:S01]  /*7dc0*/  FMUL R159, R184.reuse, R165 ;  /* 0x000000a5b89f7220 */ /* 0x040fe20000400000 */
[--C-:B-1----:R-:W-:Y:S02]  /*7dd0*/  HADD2.F32 R168, -RZ, R196.reuse.H0_H0 ;  /* 0x200000c4ffa87230 */ /* 0x102fe40000004100 */
[C---:B------:R-:W-:Y:S01]  /*7de0*/  FMUL R161, R184.reuse, R167 ;  /* 0x000000a7b8a17220 */ /* 0x040fe20000400000 */
[----:B------:R-:W-:Y:S02]  /*7df0*/  HADD2.F32 R169, -RZ, R196.H1_H1 ;  /* 0x300000c4ffa97230 */ /* 0x000fe40000004100 */
[C---:B------:R-:W-:Y:S01]  /*7e00*/  FMUL R136, R184.reuse, R136 ;  /* 0x00000088b8887220 */ /* 0x040fe20000400000 */
[----:B------:R-:W-:Y:S02]  /*7e10*/  HADD2.F32 R170, -RZ, R197.H0_H0 ;  /* 0x200000c5ffaa7230 */ /* 0x000fe40000004100 */
[C---:B------:R-:W-:Y:S01]  /*7e20*/  FMUL R137, R184.reuse, R137 ;  /* 0x00000089b8897220 */ /* 0x040fe20000400000 */
[----:B------:R-:W-:Y:S02]  /*7e30*/  HADD2.F32 R165, -RZ, R201.H1_H1 ;  /* 0x300000c9ffa57230 */ /* 0x000fe40000004100 */
[C---:B------:R-:W-:Y:S01]  /*7e40*/  FMUL R138, R184.reuse, R138 ;  /* 0x0000008ab88a7220 */ /* 0x040fe20000400000 */
[----:B------:R-:W-:Y:S02]  /*7e50*/  HADD2.F32 R167, -RZ, R202.H1_H1 ;  /* 0x300000caffa77230 */ /* 0x000fe40000004100 */
[C---:B------:R-:W-:Y:S01]  /*7e60*/  FMUL R139, R184.reuse, R139 ;  /* 0x0000008bb88b7220 */ /* 0x040fe20000400000 */
[----:B------:R-:W-:Y:S02]  /*7e70*/  HADD2.F32 R202, -RZ, R230.H0_H0 ;  /* 0x200000e6ffca7230 */ /* 0x000fe40000004100 */
[C---:B------:R-:W-:Y:S01]  /*7e80*/  FMUL R140, R184.reuse, R140 ;  /* 0x0000008cb88c7220 */ /* 0x040fe20000400000 */
[C---:B--2---:R-:W-:Y:S01]  /*7e90*/  FMUL R0, R184.reuse, R152 ;  /* 0x00000098b8007220 */ /* 0x044fe20000400000 */
[----:B------:R-:W-:Y:S02]  /*7ea0*/  HADD2.F32 R171, -RZ, R197.H1_H1 ;  /* 0x300000c5ffab7230 */ /* 0x000fe40000004100 */
[C---:B------:R-:W-:Y:S01]  /*7eb0*/  FMUL R152, R184.reuse, R158 ;  /* 0x0000009eb8987220 */ /* 0x040fe20000400000 */
[--C-:B------:R-:W-:Y:S02]  /*7ec0*/  HADD2.F32 R172, -RZ, R198.reuse.H0_H0 ;  /* 0x200000c6ffac7230 */ /* 0x100fe40000004100 */
[C---:B------:R-:W-:Y:S01]  /*7ed0*/  FFMA R0, R185.reuse, R168, R0 ;  /* 0x000000a8b9007223 */ /* 0x040fe20000000000 */
[----:B------:R-:W-:Y:S02]  /*7ee0*/  HADD2.F32 R173, -RZ, R198.H1_H1 ;  /* 0x300000c6ffad7230 */ /* 0x000fe40000004100 */
[C---:B------:R-:W-:Y:S01]  /*7ef0*/  FFMA R2, R185.reuse, R169, R2 ;  /* 0x000000a9b9027223 */ /* 0x040fe20000000002 */
        /* <DEDUP_REMOVED lines=8> */
[----:B------:R-:W2:Y:S01]  /*7f80*/  LDL.LU R226, [R1+0x4] ;  /* 0x0000040001e27983 */ /* 0x000ea20000300800 */
[C---:B------:R-:W-:Y:S01]  /*7f90*/  FFMA R152, R185.reuse, R174, R152 ;  /* 0x000000aeb9987223 */ /* 0x040fe20000000098 */
[C---:B------:R-:W-:Y:S01]  /*7fa0*/  FFMA R153, R185.reuse, R175, R153 ;  /* 0x000000afb9997223 */ /* 0x040fe20000000099 */
[C---:B------:R-:W-:Y:S01]  /*7fb0*/  FFMA R154, R185.reuse, R162, R154 ;  /* 0x000000a2b99a7223 */ /* 0x040fe2000000009a */
[--C-:B------:R-:W-:Y:S02]  /*7fc0*/  HADD2.F32 R168, -RZ, R203.reuse.H0_H0 ;  /* 0x200000cbffa87230 */ /* 0x100fe40000004100 */
[C---:B------:R-:W-:Y:S01]  /*7fd0*/  FFMA R155, R185.reuse, R163, R155 ;  /* 0x000000a3b99b7223 */ /* 0x040fe2000000009b */
[----:B------:R-:W-:Y:S02]  /*7fe0*/  HADD2.F32 R169, -RZ, R203.H1_H1 ;  /* 0x300000cbffa97230 */ /* 0x000fe40000004100 */
[C---:B------:R-:W-:Y:S01]  /*7ff0*/  FMUL R158, R184.reuse, R164 ;  /* 0x000000a4b89e7220 */ /* 0x040fe20000400000 */
[----:B------:R-:W-:Y:S02]  /*8000*/  HADD2.F32 R164, -RZ, R201.H0_H0 ;  /* 0x200000c9ffa47230 */ /* 0x000fe40000004100 */
[C---:B------:R-:W-:Y:S01]  /*8010*/  FMUL R141, R184.reuse, R141 ;  /* 0x0000008db88d7220 */ /* 0x040fe20000400000 */
[----:B------:R-:W-:Y:S02]  /*8020*/  HADD2.F32 R201, -RZ, R227.H1_H1 ;  /* 0x300000e3ffc97230 */ /* 0x000fe40000004100 */
[C---:B------:R-:W-:Y:S01]  /*8030*/  FMUL R142, R184.reuse, R142 ;  /* 0x0000008eb88e7220 */ /* 0x040fe20000400000 */
[----:B------:R-:W3:Y:S01]  /*8040*/  LDL.LU R227, [R1+0x8] ;  /* 0x0000080001e37983 */ /* 0x000ee20000300800 */
[----:B------:R-:W-:Y:S02]  /*8050*/  HADD2.F32 R203, -RZ, R230.H1_H1 ;  /* 0x300000e6ffcb7230 */ /* 0x000fe40000004100 */
[C---:B------:R-:W-:Y:S01]  /*8060*/  FFMA R156, R185.reuse, R164, R156 ;  /* 0x000000a4b99c7223 */ /* 0x040fe2000000009c */
[--C-:B------:R-:W-:Y:S02]  /*8070*/  HADD2.F32 R170, -RZ, R204.reuse.H0_H0 ;  /* 0x200000ccffaa7230 */ /* 0x100fe40000004100 */
[C---:B------:R-:W-:Y:S01]  /*8080*/  FFMA R157, R185.reuse, R165, R157 ;  /* 0x000000a5b99d7223 */ /* 0x040fe2000000009d */
[----:B------:R-:W-:Y:S02]  /*8090*/  HADD2.F32 R171, -RZ, R204.H1_H1 ;  /* 0x300000ccffab7230 */ /* 0x000fe40000004100 */
[C---:B------:R-:W-:Y:S01]  /*80a0*/  FFMA R158, R185.reuse, R166, R158 ;  /* 0x000000a6b99e7223 */ /* 0x040fe2000000009e */
[----:B------:R-:W-:Y:S02]  /*80b0*/  HADD2.F32 R204, -RZ, R231.H0_H0 ;  /* 0x200000e7ffcc7230 */ /* 0x000fe40000004100 */
[C---:B------:R-:W-:Y:S01]  /*80c0*/  FFMA R159, R185.reuse, R167, R159 ;  /* 0x000000a7b99f7223 */ /* 0x040fe2000000009f */
[--C-:B------:R-:W-:Y:S02]  /*80d0*/  HADD2.F32 R172, -RZ, R205.reuse.H0_H0 ;  /* 0x200000cdffac7230 */ /* 0x100fe40000004100 */
[C---:B------:R-:W-:Y:S01]  /*80e0*/  FFMA R160, R185.reuse, R168, R160 ;  /* 0x000000a8b9a07223 */ /* 0x040fe200000000a0 */
[----:B------:R-:W-:Y:S02]  /*80f0*/  HADD2.F32 R173, -RZ, R205.H1_H1 ;  /* 0x300000cdffad7230 */ /* 0x000fe40000004100 */
[C---:B------:R-:W-:Y:S01]  /*8100*/  FFMA R161, R185.reuse, R169, R161 ;  /* 0x000000a9b9a17223 */ /* 0x040fe200000000a1 */
[----:B------:R-:W-:Y:S02]  /*8110*/  HADD2.F32 R205, -RZ, R231.H1_H1 ;  /* 0x300000e7ffcd7230 */ /* 0x000fe40000004100 */
[C---:B------:R-:W-:Y:S01]  /*8120*/  FFMA R136, R185.reuse, R170, R136 ;  /* 0x000000aab9887223 */ /* 0x040fe20000000088 */
[C---:B------:R-:W-:Y:S01]  /*8130*/  FFMA R137, R185.reuse, R171, R137 ;  /* 0x000000abb9897223 */ /* 0x040fe20000000089 */
[C---:B------:R-:W-:Y:S01]  /*8140*/  FFMA R138, R185.reuse, R172, R138 ;  /* 0x000000acb98a7223 */ /* 0x040fe2000000008a */
[--C-:B------:R-:W-:Y:S02]  /*8150*/  HADD2.F32 R162, -RZ, R208.reuse.H0_H0 ;  /* 0x200000d0ffa27230 */ /* 0x100fe40000004100 */
[----:B------:R-:W-:Y:S01]  /*8160*/  FFMA R139, R185, R173, R139 ;  /* 0x000000adb98b7223 */ /* 0x000fe2000000008b */
[----:B------:R-:W-:Y:S01]  /*8170*/  HADD2.F32 R163, -RZ, R208.H1_H1 ;  /* 0x300000d0ffa37230 */ /* 0x000fe20000004100 */
[----:B------:R-:W-:Y:S01]  /*8180*/  F2FP.F16.F32.PACK_AB R136, R137, R136 ;  /* 0x000000888988723e */ /* 0x000fe200000000ff */
[----:B------:R-:W-:Y:S02]  /*8190*/  HADD2.F32 R208, -RZ, R235.H0_H0 ;  /* 0x200000ebffd07230 */ /* 0x000fe40000004100 */
[----:B------:R-:W-:Y:S01]  /*81a0*/  FFMA R140, R185, R176, R140 ;  /* 0x000000b0b98c7223 */ /* 0x000fe2000000008c */
[----:B------:R-:W-:Y:S01]  /*81b0*/  F2FP.F16.F32.PACK_AB R137, R139, R138 ;  /* 0x0000008a8b89723e */ /* 0x000fe200000000ff */
[--C-:B------:R-:W-:Y:S02]  /*81c0*/  HADD2.F32 R174, -RZ, R209.reuse.H0_H0 ;  /* 0x200000d1ffae7230 */ /* 0x100fe40000004100 */
[C---:B------:R-:W-:Y:S01]  /*81d0*/  FFMA R141, R185.reuse, R177, R141 ;  /* 0x000000b1b98d7223 */ /* 0x040fe2000000008d */
[----:B------:R-:W-:Y:S02]  /*81e0*/  HADD2.F32 R175, -RZ, R209.H1_H1 ;  /* 0x300000d1ffaf7230 */ /* 0x000fe40000004100 */
[----:B------:R-:W-:Y:S01]  /*81f0*/  FFMA R142, R185, R178, R142 ;  /* 0x000000b2b98e7223 */ /* 0x000fe2000000008e */
[----:B------:R-:W-:Y:S02]  /*8200*/  HADD2.F32 R209, -RZ, R235.H1_H1 ;  /* 0x300000ebffd17230 */ /* 0x000fe40000004100 */
[C---:B------:R-:W-:Y:S01]  /*8210*/  FMUL R143, R184.reuse, R143 ;  /* 0x0000008fb88f7220 */ /* 0x040fe20000400000 */
[----:B------:R-:W-:Y:S01]  /*8220*/  F2FP.F16.F32.PACK_AB R138, R141, R140 ;  /* 0x0000008c8d8a723e */ /* 0x000fe200000000ff */
[----:B------:R-:W-:Y:S02]  /*8230*/  HADD2.F32 R183, -RZ, R211.H1_H1 ;  /* 0x300000d3ffb77230 */ /* 0x000fe40000004100 */
[C---:B------:R-:W-:Y:S01]  /*8240*/  FMUL R144, R184.reuse, R144 ;  /* 0x00000090b8907220 */ /* 0x040fe20000400000 */
[----:B------:R-:W-:Y:S02]  /*8250*/  HADD2.F32 R211, -RZ, R238.H1_H1 ;  /* 0x300000eeffd37230 */ /* 0x000fe40000004100 */
[C---:B------:R-:W-:Y:S01]  /*8260*/  FFMA R143, R185.reuse, R179, R143 ;  /* 0x000000b3b98f7223 */ /* 0x040fe2000000008f */
[--C-:B------:R-:W-:Y:S02]  /*8270*/  HADD2.F32 R164, -RZ, R212.reuse.H0_H0 ;  /* 0x200000d4ffa47230 */ /* 0x100fe40000004100 */
[----:B------:R-:W-:Y:S01]  /*8280*/  FFMA R144, R185, R162, R144 ;  /* 0x000000a2b9907223 */ /* 0x000fe20000000090 */
[----:B------:R-:W-:Y:S02]  /*8290*/  HADD2.F32 R165, -RZ, R212.H1_H1 ;  /* 0x300000d4ffa57230 */ /* 0x000fe40000004100 */
[C---:B------:R-:W-:Y:S01]  /*82a0*/  FMUL R145, R184.reuse, R145 ;  /* 0x00000091b8917220 */ /* 0x040fe20000400000 */
[----:B------:R-:W-:Y:S01]  /*82b0*/  HADD2.F32 R212, -RZ, R239.H0_H0 ;  /* 0x200000efffd47230 */ /* 0x000fe20000004100 */
[----:B------:R-:W-:Y:S01]  /*82c0*/  F2FP.F16.F32.PACK_AB R139, R143, R142 ;  /* 0x0000008e8f8b723e */ /* 0x000fe200000000ff */
[--C-:B------:R-:W-:Y:S02]  /*82d0*/  HADD2.F32 R166, -RZ, R213.reuse.H0_H0 ;  /* 0x200000d5ffa67230 */ /* 0x100fe40000004100 */
[----:B------:R-:W-:Y:S01]  /*82e0*/  FFMA R145, R185, R163, R145 ;  /* 0x000000a3b9917223 */ /* 0x000fe20000000091 */
[----:B------:R-:W-:Y:S02]  /*82f0*/  HADD2.F32 R167, -RZ, R213.H1_H1 ;  /* 0x300000d5ffa77230 */ /* 0x000fe40000004100 */
[C---:B------:R-:W-:Y:S01]  /*8300*/  FMUL R146, R184.reuse, R146 ;  /* 0x00000092b8927220 */ /* 0x040fe20000400000 */
[----:B------:R-:W-:Y:S02]  /*8310*/  HADD2.F32 R213, -RZ, R239.H1_H1 ;  /* 0x300000efffd57230 */ /* 0x000fe40000004100 */
[C---:B------:R-:W-:Y:S01]  /*8320*/  FMUL R147, R184.reuse, R147 ;  /* 0x00000093b8937220 */ /* 0x040fe20000400000 */
[----:B------:R-:W-:Y:S01]  /*8330*/  F2FP.F16.F32.PACK_AB R144, R145, R144 ;  /* 0x000000909190723e */ /* 0x000fe200000000ff */
[C---:B------:R-:W-:Y:S01]  /*8340*/  FFMA R146, R185.reuse, R174, R146 ;  /* 0x000000aeb9927223 */ /* 0x040fe20000000092 */
[--C-:B------:R-:W-:Y:S02]  /*8350*/  HADD2.F32 R174, -RZ, R228.reuse.H0_H0 ;  /* 0x200000e4ffae7230 */ /* 0x100fe40000004100 */
[----:B------:R-:W-:Y:S01]  /*8360*/  FFMA R147, R185, R175, R147 ;  /* 0x000000afb9937223 */ /* 0x000fe20000000093 */
[----:B------:R-:W-:Y:S02]  /*8370*/  HADD2.F32 R175, -RZ, R228.H1_H1 ;  /* 0x300000e4ffaf7230 */ /* 0x000fe40000004100 */
[C---:B------:R-:W-:Y:S01]  /*8380*/  FMUL R148, R184.reuse, R148 ;  /* 0x00000094b8947220 */ /* 0x040fe20000400000 */
[----:B------:R-:W4:Y:S01]  /*8390*/  LDL.LU R228, [R1] ;  /* 0x0000000001e47983 */ /* 0x000f220000300800 */
[----:B------:R-:W-:Y:S01]  /*83a0*/  HADD2.F32 R187, -RZ, R214.H1_H1 ;  /* 0x300000d6ffbb7230 */ /* 0x000fe20000004100 */
[----:B------:R-:W-:Y:S01]  /*83b0*/  F2FP.F16.F32.PACK_AB R145, R147, R146 ;  /* 0x000000929391723e */ /* 0x000fe200000000ff */
[C---:B------:R-:W-:Y:S01]  /*83c0*/  FFMA R148, R185.reuse, R180, R148 ;  /* 0x000000b4b9947223 */ /* 0x040fe20000000094 */
[----:B------:R-:W-:Y:S02]  /*83d0*/  HADD2.F32 R180, -RZ, R229.H0_H0 ;  /* 0x200000e5ffb47230 */ /* 0x000fe40000004100 */
[C---:B------:R-:W-:Y:S01]  /*83e0*/  FMUL R149, R184.reuse, R149 ;  /* 0x00000095b8957220 */ /* 0x040fe20000400000 */
[--C-:B------:R-:W-:Y:S02]  /*83f0*/  HADD2.F32 R188, -RZ, R215.reuse.H0_H0 ;  /* 0x200000d7ffbc7230 */ /* 0x100fe40000004100 */
[C---:B------:R-:W-:Y:S01]  /*8400*/  FMUL R150, R184.reuse, R150 ;  /* 0x00000096b8967220 */ /* 0x040fe20000400000 */
[----:B------:R-:W-:Y:S02]  /*8410*/  HADD2.F32 R189, -RZ, R215.H1_H1 ;  /* 0x300000d7ffbd7230 */ /* 0x000fe40000004100 */
[C---:B------:R-:W-:Y:S01]  /*8420*/  FFMA R149, R185.reuse, R181, R149 ;  /* 0x000000b5b9957223 */ /* 0x040fe20000000095 */
[----:B------:R-:W-:Y:S02]  /*8430*/  HADD2.F32 R181, -RZ, R229.H1_H1 ;  /* 0x300000e5ffb57230 */ /* 0x000fe40000004100 */
[----:B------:R-:W-:Y:S01]  /*8440*/  FFMA R150, R185, R182, R150 ;  /* 0x000000b6b9967223 */ /* 0x000fe20000000096 */
[----:B------:R-:W5:Y:S01]  /*8450*/  LDL.LU R229, [R1+0xc] ;  /* 0x00000c0001e57983 */ /* 0x000f620000300800 */
[----:B------:R-:W-:Y:S01]  /*8460*/  HADD2.F32 R182, -RZ, R233.H0_H0 ;  /* 0x200000e9ffb67230 */ /* 0x000fe20000004100 */
[----:B------:R-:W-:Y:S01]  /*8470*/  F2FP.F16.F32.PACK_AB R146, R149, R148 ;  /* 0x000000949592723e */ /* 0x000fe200000000ff */
[----:B------:R-:W-:Y:S01]  /*8480*/  HADD2.F32 R215, -RZ, R242.H1_H1 ;  /* 0x300000f2ffd77230 */ /* 0x000fe20000004100 */
[----:B------:R-:W5:Y:S01]  /*8490*/  LDL.LU R230, [R1+0x14] ;  /* 0x0000140001e67983 */ /* 0x000f620000300800 */
[--C-:B------:R-:W-:Y:S02]  /*84a0*/  HADD2.F32 R168, -RZ, R216.reuse.H0_H0 ;  /* 0x200000d8ffa87230 */ /* 0x100fe40000004100 */
[C---:B------:R-:W-:Y:S01]  /*84b0*/  FMUL R151, R184.reuse, R151 ;  /* 0x00000097b8977220 */ /* 0x040fe20000400000 */
[----:B------:R-:W-:Y:S02]  /*84c0*/  HADD2.F32 R169, -RZ, R216.H1_H1 ;  /* 0x300000d8ffa97230 */ /* 0x000fe40000004100 */
[C---:B------:R-:W-:Y:S01]  /*84d0*/  FMUL R120, R184.reuse, R120 ;  /* 0x00000078b8787220 */ /* 0x040fe20000400000 */
[----:B------:R-:W-:Y:S02]  /*84e0*/  HADD2.F32 R216, -RZ, R243.H0_H0 ;  /* 0x200000f3ffd87230 */ /* 0x000fe40000004100 */
[C---:B------:R-:W-:Y:S01]  /*84f0*/  FFMA R151, R185.reuse, R183, R151 ;  /* 0x000000b7b9977223 */ /* 0x040fe20000000097 */
[----:B------:R-:W-:Y:S02]  /*8500*/  HADD2.F32 R183, -RZ, R233.H1_H1 ;  /* 0x300000e9ffb77230 */ /* 0x000fe40000004100 */
[----:B------:R-:W-:Y:S01]  /*8510*/  FFMA R120, R185, R164, R120 ;  /* 0x000000a4b9787223 */ /* 0x000fe20000000078 */
[--C-:B------:R-:W-:Y:S02]  /*8520*/  HADD2.F32 R164, -RZ, R232.reuse.H0_H0 ;  /* 0x200000e8ffa47230 */ /* 0x100fe40000004100 */
[C---:B------:R-:W-:Y:S01]  /*8530*/  FMUL R121, R184.reuse, R121 ;  /* 0x00000079b8797220 */ /* 0x040fe20000400000 */
[----:B------:R-:W-:Y:S01]  /*8540*/  F2FP.F16.F32.PACK_AB R147, R151, R150 ;  /* 0x000000969793723e */ /* 0x000fe200000000ff */
[--C-:B------:R-:W-:Y:S02]  /*8550*/  HADD2.F32 R170, -RZ, R217.reuse.H0_H0 ;  /* 0x200000d9ffaa7230 */ /* 0x100fe40000004100 */
[C---:B------:R-:W-:Y:S01]  /*8560*/  FMUL R122, R184.reuse, R122 ;  /* 0x0000007ab87a7220 */ /* 0x040fe20000400000 */
[C---:B------:R-:W-:Y:S01]  /*8570*/  FFMA R121, R185.reuse, R165, R121 ;  /* 0x000000a5b9797223 */ /* 0x040fe20000000079 */
[----:B------:R-:W-:Y:S02]  /*8580*/  HADD2.F32 R165, -RZ, R232.H1_H1 ;  /* 0x300000e8ffa57230 */ /* 0x000fe40000004100 */
[----:B------:R-:W-:Y:S01]  /*8590*/  FMUL R123, R184, R123 ;  /* 0x0000007bb87b7220 */ /* 0x000fe20000400000 */
[----:B------:R-:W5:Y:S01]  /*85a0*/  LDL.LU R232, [R1+0x10] ;  /* 0x0000100001e87983 */ /* 0x000f620000300800 */
[----:B------:R-:W-:Y:S01]  /*85b0*/  FFMA R122, R185, R166, R122 ;  /* 0x000000a6b97a7223 */ /* 0x000fe2000000007a */
[--C-:B------:R-:W-:Y:S01]  /*85c0*/  HADD2.F32 R166, -RZ, R236.reuse.H0_H0 ;  /* 0x200000ecffa67230 */ /* 0x100fe20000004100 */
[----:B------:R-:W-:Y:S01]  /*85d0*/  F2FP.F16.F32.PACK_AB R120, R121, R120 ;  /* 0x000000787978723e */ /* 0x000fe200000000ff */
[----:B------:R-:W5:Y:S01]  /*85e0*/  LDL.LU R231, [R1+0x18] ;  /* 0x0000180001e77983 */ /* 0x000f620000300800 */
[----:B------:R-:W-:Y:S01]  /*85f0*/  FFMA R123, R185, R167, R123 ;  /* 0x000000a7b97b7223 */ /* 0x000fe2000000007b */
[----:B------:R-:W-:Y:S01]  /*8600*/  HADD2.F32 R167, -RZ, R236.H1_H1 ;  /* 0x300000ecffa77230 */ /* 0x000fe20000004100 */
[----:B------:R-:W-:Y:S01]  /*8610*/  ISETP.NE.AND P0, PT, R186, RZ, PT ;  /* 0x000000ffba00720c */ /* 0x000fe20003f05270 */
[----:B------:R-:W5:Y:S01]  /*8620*/  LDL.LU R233, [R1+0x1c] ;  /* 0x00001c0001e97983 */ /* 0x000f620000300800 */
[----:B------:R-:W-:Y:S01]  /*8630*/  HADD2.F32 R186, -RZ, R214.H0_H0 ;  /* 0x200000d6ffba7230 */ /* 0x000fe20000004100 */
[----:B------:R-:W-:Y:S01]  /*8640*/  F2FP.F16.F32.PACK_AB R121, R123, R122 ;  /* 0x0000007a7b79723e */ /* 0x000fe200000000ff */
[----:B------:R-:W-:Y:S01]  /*8650*/  HADD2.F32 R214, -RZ, R242.H0_H0 ;  /* 0x200000f2ffd67230 */ /* 0x000fe20000004100 */
[----:B------:R-:W5:Y:S01]  /*8660*/  LDL.LU R236, [R1+0x20] ;  /* 0x0000200001ec7983 */ /* 0x000f620000300800 */
[----:B------:R-:W-:Y:S02]  /*8670*/  HADD2.F32 R171, -RZ, R217.H1_H1 ;  /* 0x300000d9ffab7230 */ /* 0x000fe40000004100 */
[C---:B------:R-:W-:Y:S01]  /*8680*/  FMUL R124, R184.reuse, R124 ;  /* 0x0000007cb87c7220 */ /* 0x040fe20000400000 */
[----:B------:R-:W-:Y:S01]  /*8690*/  HADD2.F32 R217, -RZ, R243.H1_H1 ;  /* 0x300000f3ffd97230 */ /* 0x000fe20000004100 */
[----:B------:R-:W5:Y:S01]  /*86a0*/  LDL.LU R234, [R1+0x24] ;  /* 0x0000240001ea7983 */ /* 0x000f620000300800 */
[C---:B------:R-:W-:Y:S01]  /*86b0*/  FMUL R125, R184.reuse, R125 ;  /* 0x0000007db87d7220 */ /* 0x040fe20000400000 */
[C---:B------:R-:W-:Y:S01]  /*86c0*/  FFMA R124, R185.reuse, R186, R124 ;  /* 0x000000bab97c7223 */ /* 0x040fe2000000007c */
[--C-:B------:R-:W-:Y:S01]  /*86d0*/  HADD2.F32 R186, -RZ, R237.reuse.H0_H0 ;  /* 0x200000edffba7230 */ /* 0x100fe20000004100 */
[----:B------:R-:W5:Y:S01]  /*86e0*/  LDL.LU R235, [R1+0x28] ;  /* 0x0000280001eb7983 */ /* 0x000f620000300800 */
[----:B------:R-:W-:Y:S01]  /*86f0*/  FFMA R125, R185, R187, R125 ;  /* 0x000000bbb97d7223 */ /* 0x000fe2000000007d */
[----:B------:R-:W-:Y:S02]  /*8700*/  HADD2.F32 R187, -RZ, R237.H1_H1 ;  /* 0x300000edffbb7230 */ /* 0x000fe40000004100 */
[C---:B------:R-:W-:Y:S01]  /*8710*/  FMUL R126, R184.reuse, R126 ;  /* 0x0000007eb87e7220 */ /* 0x040fe20000400000 */
[----:B------:R-:W5:Y:S01]  /*8720*/  LDL.LU R237, [R1+0x2c] ;  /* 0x00002c0001ed7983 */ /* 0x000f620000300800 */
[C---:B------:R-:W-:Y:S01]  /*8730*/  FMUL R127, R184.reuse, R127 ;  /* 0x0000007fb87f7220 */ /* 0x040fe20000400000 */
[----:B------:R-:W-:Y:S01]  /*8740*/  F2FP.F16.F32.PACK_AB R122, R125, R124 ;  /* 0x0000007c7d7a723e */ /* 0x000fe200000000ff */
[C---:B------:R-:W-:Y:S01]  /*8750*/  FFMA R126, R185.reuse, R188, R126 ;  /* 0x000000bcb97e7223 */ /* 0x040fe2000000007e */
[--C-:B------:R-:W-:Y:S02]  /*8760*/  HADD2.F32 R188, -RZ, R241.reuse.H0_H0 ;  /* 0x200000f1ffbc7230 */ /* 0x100fe40000004100 */
[----:B------:R-:W-:Y:S01]  /*8770*/  FFMA R127, R185, R189, R127 ;  /* 0x000000bdb97f7223 */ /* 0x000fe2000000007f */
[----:B------:R-:W-:Y:S02]  /*8780*/  HADD2.F32 R189, -RZ, R241.H1_H1 ;  /* 0x300000f1ffbd7230 */ /* 0x000fe40000004100 */
[C---:B------:R-:W-:Y:S01]  /*8790*/  FMUL R128, R184.reuse, R128 ;  /* 0x00000080b8807220 */ /* 0x040fe20000400000 */
[C---:B------:R-:W-:Y:S01]  /*87a0*/  FMUL R129, R184.reuse, R129 ;  /* 0x00000081b8817220 */ /* 0x040fe20000400000 */
[C---:B------:R-:W-:Y:S01]  /*87b0*/  FMUL R130, R184.reuse, R130 ;  /* 0x00000082b8827220 */ /* 0x040fe20000400000 */
[----:B------:R-:W-:Y:S01]  /*87c0*/  F2FP.F16.F32.PACK_AB R123, R127, R126 ;  /* 0x0000007e7f7b723e */ /* 0x000fe200000000ff */
[C---:B------:R-:W-:Y:S01]  /*87d0*/  FFMA R128, R185.reuse, R168, R128 ;  /* 0x000000a8b9807223 */ /* 0x040fe20000000080 */
[--C-:B------:R-:W-:Y:S02]  /*87e0*/  HADD2.F32 R168, -RZ, R240.reuse.H0_H0 ;  /* 0x200000f0ffa87230 */ /* 0x100fe40000004100 */
[C---:B------:R-:W-:Y:S01]  /*87f0*/  FFMA R129, R185.reuse, R169, R129 ;  /* 0x000000a9b9817223 */ /* 0x040fe20000000081 */
[----:B------:R-:W-:Y:S02]  /*8800*/  HADD2.F32 R169, -RZ, R240.H1_H1 ;  /* 0x300000f0ffa97230 */ /* 0x000fe40000004100 */
[----:B------:R-:W-:Y:S01]  /*8810*/  FFMA R130, R185, R170, R130 ;  /* 0x000000aab9827223 */ /* 0x000fe20000000082 */
[----:B------:R-:W5:Y:S01]  /*8820*/  LDL.LU R240, [R1+0x30] ;  /* 0x0000300001f07983 */ /* 0x000f620000300800 */
[----:B------:R-:W-:Y:S01]  /*8830*/  HADD2.F32 R170, -RZ, R244.H0_H0 ;  /* 0x200000f4ffaa7230 */ /* 0x000fe20000004100 */
[----:B------:R-:W-:Y:S01]  /*8840*/  F2FP.F16.F32.PACK_AB R128, R129, R128 ;  /* 0x000000808180723e */ /* 0x000fe200000000ff */
[C---:B------:R-:W-:Y:S01]  /*8850*/  FMUL R131, R184.reuse, R131 ;  /* 0x00000083b8837220 */ /* 0x040fe20000400000 */
[----:B------:R-:W5:Y:S01]  /*8860*/  LDL.LU R238, [R1+0x34] ;  /* 0x0000340001ee7983 */ /* 0x000f620000300800 */
[--C-:B------:R-:W-:Y:S02]  /*8870*/  HADD2.F32 R190, -RZ, R218.reuse.H0_H0 ;  /* 0x200000daffbe7230 */ /* 0x100fe40000004100 */
[C---:B------:R-:W-:Y:S01]  /*8880*/  FMUL R132, R184.reuse, R132 ;  /* 0x00000084b8847220 */ /* 0x040fe20000400000 */
[----:B------:R-:W-:Y:S01]  /*8890*/  HADD2.F32 R191, -RZ, R218.H1_H1 ;  /* 0x300000daffbf7230 */ /* 0x000fe20000004100 */
[----:B------:R-:W5:Y:S01]  /*88a0*/  LDL.LU R239, [R1+0x38] ;  /* 0x0000380001ef7983 */ /* 0x000f620000300800 */
[C---:B------:R-:W-:Y:S01]  /*88b0*/  FFMA R131, R185.reuse, R171, R131 ;  /* 0x000000abb9837223 */ /* 0x040fe20000000083 */
[----:B------:R-:W-:Y:S01]  /*88c0*/  FFMA R132, R185, R190, R132 ;  /* 0x000000beb9847223 */ /* 0x000fe20000000084 */
[----:B------:R-:W-:Y:S01]  /*88d0*/  HADD2.F32 R190, -RZ, R245.H0_H0 ;  /* 0x200000f5ffbe7230 */ /* 0x000fe20000004100 */
[----:B------:R-:W5:Y:S01]  /*88e0*/  LDL.LU R241, [R1+0x3c] ;  /* 0x00003c0001f17983 */ /* 0x000f620000300800 */
[----:B------:R-:W-:Y:S01]  /*88f0*/  HADD2.F32 R171, -RZ, R244.H1_H1 ;  /* 0x300000f4ffab7230 */ /* 0x000fe20000004100 */
[----:B------:R-:W-:Y:S01]  /*8900*/  F2FP.F16.F32.PACK_AB R244, R155, R154 ;  /* 0x0000009a9bf4723e */ /* 0x000fe200000000ff */
[--C-:B------:R-:W-:Y:S01]  /*8910*/  HADD2.F32 R218, -RZ, R246.reuse.H0_H0 ;  /* 0x200000f6ffda7230 */ /* 0x100fe20000004100 */
[----:B------:R-:W5:Y:S01]  /*8920*/  LDL.LU R242, [R1+0x4c] ;  /* 0x00004c0001f27983 */ /* 0x000f620000300800 */
[----:B------:R-:W-:Y:S01]  /*8930*/  F2FP.F16.F32.PACK_AB R129, R131, R130 ;  /* 0x000000828381723e */ /* 0x000fe200000000ff */
[C---:B------:R-:W-:Y:S01]  /*8940*/  FMUL R133, R184.reuse, R133 ;  /* 0x00000085b8857220 */ /* 0x040fe20000400000 */
[--C-:B------:R-:W-:Y:S01]  /*8950*/  HADD2.F32 R192, -RZ, R219.reuse.H0_H0 ;  /* 0x200000dbffc07230 */ /* 0x100fe20000004100 */
[----:B------:R-:W5:Y:S01]  /*8960*/  LDL.LU R243, [R1+0x50] ;  /* 0x0000500001f37983 */ /* 0x000f620000300800 */
[C---:B------:R-:W-:Y:S01]  /*8970*/  FMUL R134, R184.reuse, R134 ;  /* 0x00000086b8867220 */ /* 0x040fe20000400000 */
[----:B------:R-:W-:Y:S02]  /*8980*/  HADD2.F32 R193, -RZ, R219.H1_H1 ;  /* 0x300000dbffc17230 */ /* 0x000fe40000004100 */
[----:B------:R-:W-:Y:S01]  /*8990*/  FFMA R133, R185, R191, R133 ;  /* 0x000000bfb9857223 */ /* 0x000fe20000000085 */
[----:B------:R-:W-:Y:S01]  /*89a0*/  HADD2.F32 R191, -RZ, R245.H1_H1 ;  /* 0x300000f5ffbf7230 */ /* 0x000fe20000004100 */
[----:B------:R-:W-:Y:S01]  /*89b0*/  F2FP.F16.F32.PACK_AB R245, R157, R156 ;  /* 0x0000009c9df5723e */ /* 0x000fe200000000ff */
[----:B------:R-:W-:Y:S01]  /*89c0*/  FFMA R134, R185, R192, R134 ;  /* 0x000000c0b9867223 */ /* 0x000fe20000000086 */
[--C-:B------:R-:W-:Y:S01]  /*89d0*/  HADD2.F32 R192, -RZ, R249.reuse.H0_H0 ;  /* 0x200000f9ffc07230 */ /* 0x100fe20000004100 */
[----:B------:R-:W-:Y:S01]  /*89e0*/  F2FP.F16.F32.PACK_AB R130, R133, R132 ;  /* 0x000000848582723e */ /* 0x000fe200000000ff */
[----:B------:R-:W-:Y:S01]  /*89f0*/  HADD2.F32 R219, -RZ, R246.H1_H1 ;  /* 0x300000f6ffdb7230 */ /* 0x000fe20000004100 */
[----:B------:R-:W-:Y:S01]  /*8a00*/  F2FP.F16.F32.PACK_AB R246, R159, R158 ;  /* 0x0000009e9ff6723e */ /* 0x000fe200000000ff */
[----:B------:R-:W-:Y:S01]  /*8a10*/  FMUL R135, R184, R135 ;  /* 0x00000087b8877220 */ /* 0x000fe20000400000 */
[--C-:B------:R-:W-:Y:S01]  /*8a20*/  HADD2.F32 R172, -RZ, R220.reuse.H0_H0 ;  /* 0x200000dcffac7230 */ /* 0x100fe20000004100 */
[----:B------:R-:W-:Y:S01]  /*8a30*/  IADD3 R157, PT, PT, R252, 0x200, RZ ;  /* 0x00000200fc9d7810 */ /* 0x000fe20007ffe0ff */
[----:B------:R-:W-:Y:S02]  /*8a40*/  HADD2.F32 R173, -RZ, R220.H1_H1 ;  /* 0x300000dcffad7230 */ /* 0x000fe40000004100 */
[----:B------:R-:W-:Y:S01]  /*8a50*/  FFMA R135, R185, R193, R135 ;  /* 0x000000c1b9877223 */ /* 0x000fe20000000087 */
[----:B------:R-:W-:Y:S01]  /*8a60*/  HADD2.F32 R193, -RZ, R249.H1_H1 ;  /* 0x300000f9ffc17230 */ /* 0x000fe20000004100 */
[----:B------:R-:W-:Y:S01]  /*8a70*/  F2FP.F16.F32.PACK_AB R249, R20, R3 ;  /* 0x0000000314f9723e */ /* 0x000fe200000000ff */
[----:B------:R-:W-:Y:S02]  /*8a80*/  HADD2.F32 R220, -RZ, R247.H0_H0 ;  /* 0x200000f7ffdc7230 */ /* 0x000fe40000004100 */
[C---:B------:R-:W-:Y:S01]  /*8a90*/  FMUL R104, R184.reuse, R104 ;  /* 0x00000068b8687220 */ /* 0x040fe20000400000 */
[----:B------:R-:W-:Y:S01]  /*8aa0*/  F2FP.F16.F32.PACK_AB R131, R135, R134 ;  /* 0x000000868783723e */ /* 0x000fe200000000ff */
[----:B------:R-:W-:Y:S01]  /*8ab0*/  FMUL R105, R184, R105 ;  /* 0x00000069b8697220 */ /* 0x000fe20000400000 */
[----:B------:R-:W-:Y:S02]  /*8ac0*/  HADD2.F32 R194, -RZ, R222.H0_H0 ;  /* 0x200000deffc27230 */ /* 0x000fe40000004100 */
[C---:B------:R-:W-:Y:S01]  /*8ad0*/  FFMA R104, R185.reuse, R172, R104 ;  /* 0x000000acb9687223 */ /* 0x040fe20000000068 */
[--C-:B------:R-:W-:Y:S02]  /*8ae0*/  HADD2.F32 R172, -RZ, R248.reuse.H0_H0 ;  /* 0x200000f8ffac7230 */ /* 0x100fe40000004100 */
[----:B------:R-:W-:Y:S01]  /*8af0*/  FFMA R105, R185, R173, R105 ;  /* 0x000000adb9697223 */ /* 0x000fe20000000069 */
[----:B------:R-:W-:Y:S01]  /*8b00*/  HADD2.F32 R173, -RZ, R248.H1_H1 ;  /* 0x300000f8ffad7230 */ /* 0x000fe20000004100 */
[----:B------:R-:W-:Y:S01]  /*8b10*/  F2FP.F16.F32.PACK_AB R248, R2, R0 ;  /* 0x0000000002f8723e */ /* 0x000fe200000000ff */
[----:B------:R-:W-:Y:S01]  /*8b20*/  HADD2.F32 R195, -RZ, R222.H1_H1 ;  /* 0x300000deffc37230 */ /* 0x000fe20000004100 */
[----:B------:R-:W5:Y:S01]  /*8b30*/  LDL.LU R0, [R1+0x40] ;  /* 0x0000400001007983 */ /* 0x000f620000300800 */
[--C-:B------:R-:W-:Y:S01]  /*8b40*/  HADD2.F32 R196, -RZ, R223.reuse.H0_H0 ;  /* 0x200000dfffc47230 */ /* 0x100fe20000004100 */
[----:B------:R-:W-:Y:S01]  /*8b50*/  F2FP.F16.F32.PACK_AB R104, R105, R104 ;  /* 0x000000686968723e */ /* 0x000fe200000000ff */
[----:B------:R-:W-:Y:S01]  /*8b60*/  HADD2.F32 R197, -RZ, R223.H1_H1 ;  /* 0x300000dfffc57230 */ /* 0x000fe20000004100 */
[----:B------:R-:W5:Y:S01]  /*8b70*/  LDL.LU R2, [R1+0x48] ;  /* 0x0000480001027983 */ /* 0x000f620000300800 */
[--C-:B------:R-:W-:Y:S02]  /*8b80*/  HADD2.F32 R162, -RZ, R224.reuse.H0_H0 ;  /* 0x200000e0ffa27230 */ /* 0x100fe40000004100 */
[C---:B------:R-:W-:Y:S01]  /*8b90*/  FMUL R106, R184.reuse, R106 ;  /* 0x0000006ab86a7220 */ /* 0x040fe20000400000 */
[----:B------:R-:W-:Y:S01]  /*8ba0*/  HADD2.F32 R163, -RZ, R224.H1_H1 ;  /* 0x300000e0ffa37230 */ /* 0x000fe20000004100 */
[----:B------:R-:W5:Y:S01]  /*8bb0*/  LDL.LU R3, [R1+0x44] ;  /* 0x0000440001037983 */ /* 0x000f620000300800 */
[--C-:B------:R-:W-:Y:S02]  /*8bc0*/  HADD2.F32 R178, -RZ, R225.reuse.H0_H0 ;  /* 0x200000e1ffb27230 */ /* 0x100fe40000004100 */
[C---:B------:R-:W-:Y:S01]  /*8bd0*/  FMUL R107, R184.reuse, R107 ;  /* 0x0000006bb86b7220 */ /* 0x040fe20000400000 */
[----:B------:R-:W-:Y:S02]  /*8be0*/  HADD2.F32 R179, -RZ, R225.H1_H1 ;  /* 0x300000e1ffb37230 */ /* 0x000fe40000004100 */
[C---:B------:R-:W-:Y:S01]  /*8bf0*/  FMUL R108, R184.reuse, R108 ;  /* 0x0000006cb86c7220 */ /* 0x040fe20000400000 */
[--C-:B------:R-:W-:Y:S02]  /*8c00*/  HADD2.F32 R222, -RZ, R250.reuse.H0_H0 ;  /* 0x200000faffde7230 */ /* 0x100fe40000004100 */
[C---:B------:R-:W-:Y:S01]  /*8c10*/  FMUL R109, R184.reuse, R109 ;  /* 0x0000006db86d7220 */ /* 0x040fe20000400000 */
[----:B------:R-:W-:Y:S01]  /*8c20*/  HADD2.F32 R223, -RZ, R250.H1_H1 ;  /* 0x300000faffdf7230 */ /* 0x000fe20000004100 */
[----:B------:R-:W-:Y:S01]  /*8c30*/  F2FP.F16.F32.PACK_AB R250, R23, R21 ;  /* 0x0000001517fa723e */ /* 0x000fe200000000ff */
[--C-:B------:R-:W-:Y:S02]  /*8c40*/  HADD2.F32 R224, -RZ, R251.reuse.H0_H0 ;  /* 0x200000fbffe07230 */ /* 0x100fe40000004100 */
[C---:B------:R-:W-:Y:S01]  /*8c50*/  FMUL R110, R184.reuse, R110 ;  /* 0x0000006eb86e7220 */ /* 0x040fe20000400000 */
[----:B------:R-:W-:Y:S01]  /*8c60*/  HADD2.F32 R225, -RZ, R251.H1_H1 ;  /* 0x300000fbffe17230 */ /* 0x000fe20000004100 */
[----:B------:R-:W-:Y:S01]  /*8c70*/  F2FP.F16.F32.PACK_AB R251, R153, R152 ;  /* 0x0000009899fb723e */ /* 0x000fe200000000ff */
[--C-:B------:R-:W-:Y:S02]  /*8c80*/  HADD2.F32 R176, -RZ, R221.reuse.H0_H0 ;  /* 0x200000ddffb07230 */ /* 0x100fe40000004100 */
[C---:B------:R-:W-:Y:S01]  /*8c90*/  FMUL R111, R184.reuse, R111 ;  /* 0x0000006fb86f7220 */ /* 0x040fe20000400000 */
[----:B------:R-:W-:Y:S02]  /*8ca0*/  HADD2.F32 R177, -RZ, R221.H1_H1 ;  /* 0x300000ddffb17230 */ /* 0x000fe40000004100 */
[C---:B------:R-:W-:Y:S01]  /*8cb0*/  FMUL R112, R184.reuse, R112 ;  /* 0x00000070b8707220 */ /* 0x040fe20000400000 */
[----:B------:R1:W-:Y:S01]  /*8cc0*/  STS.128 [R252+0x1200], R248 ;  /* 0x001200f8fc007388 */ /* 0x0003e20000000c00 */
[----:B------:R-:W-:Y:S01]  /*8cd0*/  HADD2.F32 R221, -RZ, R247.H1_H1 ;  /* 0x300000f7ffdd7230 */ /* 0x000fe20000004100 */
[----:B------:R-:W-:Y:S01]  /*8ce0*/  F2FP.F16.F32.PACK_AB R247, R161, R160 ;  /* 0x000000a0a1f7723e */ /* 0x000fe200000000ff */
[C---:B------:R-:W-:Y:S01]  /*8cf0*/  FFMA R106, R185.reuse, R176, R106 ;  /* 0x000000b0b96a7223 */ /* 0x040fe2000000006a */
[C---:B------:R-:W-:Y:S01]  /*8d00*/  FFMA R107, R185.reuse, R177, R107 ;  /* 0x000000b1b96b7223 */ /* 0x040fe2000000006b */
[C---:B------:R-:W-:Y:S01]  /*8d10*/  FFMA R108, R185.reuse, R194, R108 ;  /* 0x000000c2b96c7223 */ /* 0x040fe2000000006c */
[C---:B------:R-:W-:Y:S01]  /*8d20*/  FFMA R109, R185.reuse, R195, R109 ;  /* 0x000000c3b96d7223 */ /* 0x040fe2000000006d */
[----:B------:R-:W-:Y:S01]  /*8d30*/  FFMA R110, R185, R196, R110 ;  /* 0x000000c4b96e7223 */ /* 0x000fe2000000006e */
[----:B------:R-:W5:Y:S01]  /*8d40*/  LDL.LU R160, [R1+0x54] ;  /* 0x0000540001a07983 */ /* 0x000f620000300800 */
[----:B------:R-:W-:Y:S01]  /*8d50*/  F2FP.F16.F32.PACK_AB R105, R107, R106 ;  /* 0x0000006a6b69723e */ /* 0x000fe200000000ff */
[----:B------:R-:W-:Y:S01]  /*8d60*/  FFMA R111, R185, R197, R111 ;  /* 0x000000c5b96f7223 */ /* 0x000fe2000000006f */
[----:B------:R-:W-:Y:S01]  /*8d70*/  F2FP.F16.F32.PACK_AB R106, R109, R108 ;  /* 0x0000006c6d6a723e */ /* 0x000fe200000000ff */
[----:B------:R-:W-:Y:S01]  /*8d80*/  FFMA R112, R185, R162, R112 ;  /* 0x000000a2b9707223 */ /* 0x000fe20000000070 */
[C---:B------:R-:W-:Y:S01]  /*8d90*/  FMUL R113, R184.reuse, R113 ;  /* 0x00000071b8717220 */ /* 0x040fe20000400000 */
[C---:B------:R-:W-:Y:S01]  /*8da0*/  FMUL R114, R184.reuse, R114 ;  /* 0x00000072b8727220 */ /* 0x040fe20000400000 */
[----:B------:R-:W-:Y:S01]  /*8db0*/  F2FP.F16.F32.PACK_AB R107, R111, R110 ;  /* 0x0000006e6f6b723e */ /* 0x000fe200000000ff */
[C---:B------:R-:W-:Y:S01]  /*8dc0*/  FMUL R115, R184.reuse, R115 ;  /* 0x00000073b8737220 */ /* 0x040fe20000400000 */
[C---:B------:R-:W-:Y:S01]  /*8dd0*/  FFMA R113, R185.reuse, R163, R113 ;  /* 0x000000a3b9717223 */ /* 0x040fe20000000071 */
[C---:B------:R-:W-:Y:S01]  /*8de0*/  FFMA R114, R185.reuse, R178, R114 ;  /* 0x000000b2b9727223 */ /* 0x040fe20000000072 */
[C---:B------:R-:W-:Y:S01]  /*8df0*/  FMUL R116, R184.reuse, R116 ;  /* 0x00000074b8747220 */ /* 0x040fe20000400000 */
[----:B------:R-:W-:Y:S01]  /*8e00*/  FFMA R115, R185, R179, R115 ;  /* 0x000000b3b9737223 */ /* 0x000fe20000000073 */
[C---:B------:R-:W-:Y:S01]  /*8e10*/  FMUL R117, R184.reuse, R117 ;  /* 0x00000075b8757220 */ /* 0x040fe20000400000 */
[----:B------:R-:W-:Y:S01]  /*8e20*/  F2FP.F16.F32.PACK_AB R112, R113, R112 ;  /* 0x000000707170723e */ /* 0x000fe200000000ff */
[----:B------:R-:W-:Y:S01]  /*8e30*/  FFMA R116, R185, R198, R116 ;  /* 0x000000c6b9747223 */ /* 0x000fe20000000074 */
[C---:B------:R-:W-:Y:S01]  /*8e40*/  FMUL R118, R184.reuse, R118 ;  /* 0x00000076b8767220 */ /* 0x040fe20000400000 */
[----:B------:R-:W-:Y:S01]  /*8e50*/  F2FP.F16.F32.PACK_AB R113, R115, R114 ;  /* 0x000000727371723e */ /* 0x000fe200000000ff */
[C---:B------:R-:W-:Y:S01]  /*8e60*/  FFMA R117, R185.reuse, R199, R117 ;  /* 0x000000c7b9757223 */ /* 0x040fe20000000075 */
[C---:B------:R-:W-:Y:S01]  /*8e70*/  FMUL R119, R184.reuse, R119 ;  /* 0x00000077b8777220 */ /* 0x040fe20000400000 */
[----:B------:R-:W-:Y:S01]  /*8e80*/  FFMA R118, R185, R200, R118 ;  /* 0x000000c8b9767223 */ /* 0x000fe20000000076 */
[C---:B------:R-:W-:Y:S01]  /*8e90*/  FMUL R88, R184.reuse, R88 ;  /* 0x00000058b8587220 */ /* 0x040fe20000400000 */
[----:B------:R-:W-:Y:S01]  /*8ea0*/  FMUL R89, R184, R89 ;  /* 0x00000059b8597220 */ /* 0x000fe20000400000 */
[----:B------:R-:W-:Y:S01]  /*8eb0*/  F2FP.F16.F32.PACK_AB R114, R117, R116 ;  /* 0x000000747572723e */ /* 0x000fe200000000ff */
[C---:B------:R-:W-:Y:S01]  /*8ec0*/  FFMA R119, R185.reuse, R201, R119 ;  /* 0x000000c9b9777223 */ /* 0x040fe20000000077 */
[C---:B------:R-:W-:Y:S01]  /*8ed0*/  FFMA R88, R185.reuse, R174, R88 ;  /* 0x000000aeb9587223 */ /* 0x040fe20000000058 */
[----:B------:R-:W-:Y:S01]  /*8ee0*/  FFMA R89, R185, R175, R89 ;  /* 0x000000afb9597223 */ /* 0x000fe20000000059 */
[----:B-1----:R-:W-:Y:S01]  /*8ef0*/  IADD3 R248, PT, PT, R252, 0x5210, RZ ;  /* 0x00005210fcf87810 */ /* 0x002fe20007ffe0ff */
[C---:B------:R-:W-:Y:S01]  /*8f00*/  FMUL R90, R184.reuse, R90 ;  /* 0x0000005ab85a7220 */ /* 0x040fe20000400000 */
[----:B------:R-:W-:Y:S01]  /*8f10*/  F2FP.F16.F32.PACK_AB R115, R119, R118 ;  /* 0x000000767773723e */ /* 0x000fe200000000ff */
[----:B------:R-:W-:Y:S01]  /*8f20*/  FMUL R91, R184, R91 ;  /* 0x0000005bb85b7220 */ /* 0x000fe20000400000 */
[----:B------:R-:W-:Y:S01]  /*8f30*/  F2FP.F16.F32.PACK_AB R88, R89, R88 ;  /* 0x000000585958723e */ /* 0x000fe200000000ff */
[----:B------:R-:W-:Y:S01]  /*8f40*/  FFMA R90, R185, R180, R90 ;  /* 0x000000b4b95a7223 */ /* 0x000fe2000000005a */
[----:B------:R-:W-:Y:S01]  /*8f50*/  @P1 IADD3 R248, PT, PT, R157, 0x4ff0, RZ ;  /* 0x00004ff09df81810 */ /* 0x000fe20007ffe0ff */
[----:B------:R-:W-:Y:S01]  /*8f60*/  FFMA R91, R185, R181, R91 ;  /* 0x000000b5b95b7223 */ /* 0x000fe2000000005b */
[----:B------:R-:W-:Y:S01]  /*8f70*/  IADD3 R249, PT, PT, R252, 0x6210, RZ ;  /* 0x00006210fcf97810 */ /* 0x000fe20007ffe0ff */
[C---:B------:R-:W-:Y:S01]  /*8f80*/  FMUL R92, R184.reuse, R92 ;  /* 0x0000005cb85c7220 */ /* 0x040fe20000400000 */
[----:B------:R-:W-:Y:S01]  /*8f90*/  @P1 IADD3 R249, PT, PT, R157, 0x5ff0, RZ ;  /* 0x00005ff09df91810 */ /* 0x000fe20007ffe0ff */
[----:B------:R-:W-:Y:S01]  /*8fa0*/  FMUL R93, R184, R93 ;  /* 0x0000005db85d7220 */ /* 0x000fe20000400000 */
[----:B------:R-:W-:Y:S01]  /*8fb0*/  F2FP.F16.F32.PACK_AB R89, R91, R90 ;  /* 0x0000005a5b59723e */ /* 0x000fe200000000ff */
[C---:B------:R-:W-:Y:S01]  /*8fc0*/  FFMA R92, R185.reuse, R202, R92 ;  /* 0x000000cab95c7223 */ /* 0x040fe2000000005c */
[----:B------:R-:W-:Y:S01]  /*8fd0*/  IADD3 R250, PT, PT, R252, 0x7210, RZ ;  /* 0x00007210fcfa7810 */ /* 0x000fe20007ffe0ff */
[----:B------:R-:W-:Y:S01]  /*8fe0*/  FFMA R93, R185, R203, R93 ;  /* 0x000000cbb95d7223 */ /* 0x000fe2000000005d */
[----:B------:R-:W-:Y:S01]  /*8ff0*/  @P1 IADD3 R250, PT, PT, R157, 0x6ff0, RZ ;  /* 0x00006ff09dfa1810 */ /* 0x000fe20007ffe0ff */
[----:B------:R-:W-:Y:S01]  /*9000*/  FMUL R94, R184, R94 ;  /* 0x0000005eb85e7220 */ /* 0x000fe20000400000 */
[----:B------:R-:W-:Y:S01]  /*9010*/  IADD3 R251, PT, PT, R252, 0x8210, RZ ;  /* 0x00008210fcfb7810 */ /* 0x000fe20007ffe0ff */
[C---:B------:R-:W-:Y:S01]  /*9020*/  FMUL R95, R184.reuse, R95 ;  /* 0x0000005fb85f7220 */ /* 0x040fe20000400000 */
[----:B------:R-:W-:Y:S01]  /*9030*/  F2FP.F16.F32.PACK_AB R90, R93, R92 ;  /* 0x0000005c5d5a723e */ /* 0x000fe200000000ff */
[----:B------:R-:W-:Y:S01]  /*9040*/  FFMA R94, R185, R204, R94 ;  /* 0x000000ccb95e7223 */ /* 0x000fe2000000005e */
[----:B------:R-:W-:Y:S01]  /*9050*/  @P1 IADD3 R251, PT, PT, R157, 0x7ff0, RZ ;  /* 0x00007ff09dfb1810 */ /* 0x000fe20007ffe0ff */
[----:B------:R-:W-:Y:S01]  /*9060*/  FFMA R95, R185, R205, R95 ;  /* 0x000000cdb95f7223 */ /* 0x000fe2000000005f */
[C---:B------:R-:W-:Y:S01]  /*9070*/  FMUL R96, R184.reuse, R96 ;  /* 0x00000060b8607220 */ /* 0x040fe20000400000 */
[C---:B------:R-:W-:Y:S01]  /*9080*/  FMUL R97, R184.reuse, R97 ;  /* 0x00000061b8617220 */ /* 0x040fe20000400000 */
[C---:B------:R-:W-:Y:S01]  /*9090*/  FMUL R98, R184.reuse, R98 ;  /* 0x00000062b8627220 */ /* 0x040fe20000400000 */
[C---:B------:R-:W-:Y:S01]  /*90a0*/  FMUL R99, R184.reuse, R99 ;  /* 0x00000063b8637220 */ /* 0x040fe20000400000 */
[----:B------:R-:W-:Y:S01]  /*90b0*/  F2FP.F16.F32.PACK_AB R91, R95, R94 ;  /* 0x0000005e5f5b723e */ /* 0x000fe200000000ff */
[C---:B------:R-:W-:Y:S01]  /*90c0*/  FFMA R96, R185.reuse, R164, R96 ;  /* 0x000000a4b9607223 */ /* 0x040fe20000000060 */
[C---:B------:R-:W-:Y:S01]  /*90d0*/  FMUL R100, R184.reuse, R100 ;  /* 0x00000064b8647220 */ /* 0x040fe20000400000 */
[C---:B------:R-:W-:Y:S01]  /*90e0*/  FFMA R97, R185.reuse, R165, R97 ;  /* 0x000000a5b9617223 */ /* 0x040fe20000000061 */
[C---:B------:R-:W-:Y:S01]  /*90f0*/  FFMA R98, R185.reuse, R182, R98 ;  /* 0x000000b6b9627223 */ /* 0x040fe20000000062 */
[C---:B------:R-:W-:Y:S01]  /*9100*/  FFMA R99, R185.reuse, R183, R99 ;  /* 0x000000b7b9637223 */ /* 0x040fe20000000063 */
[----:B------:R-:W-:Y:S01]  /*9110*/  FFMA R100, R185, R206, R100 ;  /* 0x000000ceb9647223 */ /* 0x000fe20000000064 */
[C---:B------:R-:W-:Y:S01]  /*9120*/  FMUL R101, R184.reuse, R101 ;  /* 0x00000065b8657220 */ /* 0x040fe20000400000 */
[----:B------:R-:W-:Y:S01]  /*9130*/  F2FP.F16.F32.PACK_AB R96, R97, R96 ;  /* 0x000000606160723e */ /* 0x000fe200000000ff */
[C---:B------:R-:W-:Y:S01]  /*9140*/  FMUL R102, R184.reuse, R102 ;  /* 0x00000066b8667220 */ /* 0x040fe20000400000 */
[----:B------:R-:W-:Y:S01]  /*9150*/  F2FP.F16.F32.PACK_AB R97, R99, R98 ;  /* 0x000000626361723e */ /* 0x000fe200000000ff */
[C---:B------:R-:W-:Y:S01]  /*9160*/  FFMA R101, R185.reuse, R207, R101 ;  /* 0x000000cfb9657223 */ /* 0x040fe20000000065 */
[C---:B------:R-:W-:Y:S01]  /*9170*/  FMUL R103, R184.reuse, R103 ;  /* 0x00000067b8677220 */ /* 0x040fe20000400000 */
[----:B------:R-:W-:Y:S01]  /*9180*/  FFMA R102, R185, R208, R102 ;  /* 0x000000d0b9667223 */ /* 0x000fe20000000066 */
[C---:B------:R-:W-:Y:S01]  /*9190*/  FMUL R72, R184.reuse, R72 ;  /* 0x00000048b8487220 */ /* 0x040fe20000400000 */
[C---:B------:R-:W-:Y:S01]  /*91a0*/  FMUL R73, R184.reuse, R73 ;  /* 0x00000049b8497220 */ /* 0x040fe20000400000 */
[----:B------:R-:W-:Y:S01]  /*91b0*/  F2FP.F16.F32.PACK_AB R98, R101, R100 ;  /* 0x000000646562723e */ /* 0x000fe200000000ff */
[C---:B------:R-:W-:Y:S01]  /*91c0*/  FFMA R103, R185.reuse, R209, R103 ;  /* 0x000000d1b9677223 */ /* 0x040fe20000000067 */
[C---:B------:R-:W-:Y:S01]  /*91d0*/  FFMA R72, R185.reuse, R166, R72 ;  /* 0x000000a6b9487223 */ /* 0x040fe20000000048 */
[----:B------:R-:W-:Y:S01]  /*91e0*/  FFMA R73, R185, R167, R73 ;  /* 0x000000a7b9497223 */ /* 0x000fe20000000049 */
[C---:B------:R-:W-:Y:S01]  /*91f0*/  FMUL R74, R184.reuse, R74 ;  /* 0x0000004ab84a7220 */ /* 0x040fe20000400000 */
[C---:B------:R-:W-:Y:S01]  /*9200*/  FMUL R75, R184.reuse, R75 ;  /* 0x0000004bb84b7220 */ /* 0x040fe20000400000 */
[----:B------:R-:W-:Y:S01]  /*9210*/  F2FP.F16.F32.PACK_AB R99, R103, R102 ;  /* 0x000000666763723e */ /* 0x000fe200000000ff */
[C---:B------:R-:W-:Y:S01]  /*9220*/  FMUL R76, R184.reuse, R76 ;  /* 0x0000004cb84c7220 */ /* 0x040fe20000400000 */
[----:B------:R-:W-:Y:S01]  /*9230*/  F2FP.F16.F32.PACK_AB R72, R73, R72 ;  /* 0x000000484948723e */ /* 0x000fe200000000ff */
[C---:B------:R-:W-:Y:S01]  /*9240*/  FFMA R74, R185.reuse, R186, R74 ;  /* 0x000000bab94a7223 */ /* 0x040fe2000000004a */
[C---:B------:R-:W-:Y:S01]  /*9250*/  FFMA R75, R185.reuse, R187, R75 ;  /* 0x000000bbb94b7223 */ /* 0x040fe2000000004b */
[----:B------:R-:W-:Y:S01]  /*9260*/  FFMA R76, R185, R210, R76 ;  /* 0x000000d2b94c7223 */ /* 0x000fe2000000004c */
[C---:B------:R-:W-:Y:S01]  /*9270*/  FMUL R77, R184.reuse, R77 ;  /* 0x0000004db84d7220 */ /* 0x040fe20000400000 */
        /* <DEDUP_REMOVED lines=66> */
[--C-:B----4-:R-:W-:Y:S02]  /*96a0*/  HADD2.F32 R176, -RZ, R228.reuse.H0_H0 ;  /* 0x200000e4ffb07230 */ /* 0x110fe40000004100 */
[C---:B------:R-:W-:Y:S01]  /*96b0*/  FMUL R40, R184.reuse, R40 ;  /* 0x00000028b8287220 */ /* 0x040fe20000400000 */
[----:B------:R-:W-:Y:S01]  /*96c0*/  F2FP.F16.F32.PACK_AB R66, R69, R68 ;  /* 0x000000444542723e */ /* 0x000fe200000000ff */
[----:B------:R-:W-:Y:S01]  /*96d0*/  HADD2.F32 R177, -RZ, R228.H1_H1 ;  /* 0x300000e4ffb17230 */ /* 0x000fe20000004100 */
[----:B------:R-:W-:Y:S01]  /*96e0*/  F2FP.F16.F32.PACK_AB R67, R71, R70 ;  /* 0x000000464743723e */ /* 0x000fe200000000ff */
[C---:B------:R-:W-:Y:S01]  /*96f0*/  FFMA R40, R185.reuse, R176, R40 ;  /* 0x000000b0b9287223 */ /* 0x040fe20000000028 */
[--C-:B--2---:R-:W-:Y:S02]  /*9700*/  HADD2.F32 R194, -RZ, R226.reuse.H0_H0 ;  /* 0x200000e2ffc27230 */ /* 0x104fe40000004100 */
[C---:B------:R-:W-:Y:S01]  /*9710*/  FMUL R41, R184.reuse, R41 ;  /* 0x00000029b8297220 */ /* 0x040fe20000400000 */
[----:B------:R-:W-:Y:S02]  /*9720*/  HADD2.F32 R195, -RZ, R226.H1_H1 ;  /* 0x300000e2ffc37230 */ /* 0x000fe40000004100 */
[C---:B------:R-:W-:Y:S01]  /*9730*/  FMUL R42, R184.reuse, R42 ;  /* 0x0000002ab82a7220 */ /* 0x040fe20000400000 */
[--C-:B---3--:R-:W-:Y:S02]  /*9740*/  HADD2.F32 R226, -RZ, R227.reuse.H0_H0 ;  /* 0x200000e3ffe27230 */ /* 0x108fe40000004100 */
[C---:B------:R-:W-:Y:S01]  /*9750*/  FFMA R41, R185.reuse, R177, R41 ;  /* 0x000000b1b9297223 */ /* 0x040fe20000000029 */
[C---:B------:R-:W-:Y:S01]  /*9760*/  FMUL R43, R184.reuse, R43 ;  /* 0x0000002bb82b7220 */ /* 0x040fe20000400000 */
[----:B------:R-:W-:Y:S01]  /*9770*/  FFMA R42, R185, R194, R42 ;  /* 0x000000c2b92a7223 */ /* 0x000fe2000000002a */
[----:B------:R-:W-:Y:S02]  /*9780*/  HADD2.F32 R227, -RZ, R227.H1_H1 ;  /* 0x300000e3ffe37230 */ /* 0x000fe40000004100 */
[C---:B------:R-:W-:Y:S01]  /*9790*/  FMUL R44, R184.reuse, R44 ;  /* 0x0000002cb82c7220 */ /* 0x040fe20000400000 */
[----:B------:R-:W-:Y:S01]  /*97a0*/  F2FP.F16.F32.PACK_AB R40, R41, R40 ;  /* 0x000000282928723e */ /* 0x000fe200000000ff */
[C---:B------:R-:W-:Y:S01]  /*97b0*/  FFMA R43, R185.reuse, R195, R43 ;  /* 0x000000c3b92b7223 */ /* 0x040fe2000000002b */
[--C-:B-----5:R-:W-:Y:S02]  /*97c0*/  HADD2.F32 R228, -RZ, R229.reuse.H0_H0 ;  /* 0x200000e5ffe47230 */ /* 0x120fe40000004100 */
[----:B------:R-:W-:Y:S01]  /*97d0*/  FFMA R44, R185, R226, R44 ;  /* 0x000000e2b92c7223 */ /* 0x000fe2000000002c */
[C---:B------:R-:W-:Y:S01]  /*97e0*/  FMUL R45, R184.reuse, R45 ;  /* 0x0000002db82d7220 */ /* 0x040fe20000400000 */
[----:B------:R-:W-:Y:S01]  /*97f0*/  HADD2.F32 R229, -RZ, R229.H1_H1 ;  /* 0x300000e5ffe57230 */ /* 0x000fe20000004100 */
[----:B------:R-:W-:Y:S01]  /*9800*/  F2FP.F16.F32.PACK_AB R41, R43, R42 ;  /* 0x0000002a2b29723e */ /* 0x000fe200000000ff */
[C---:B------:R-:W-:Y:S01]  /*9810*/  FMUL R46, R184.reuse, R46 ;  /* 0x0000002eb82e7220 */ /* 0x040fe20000400000 */
[C---:B------:R-:W-:Y:S01]  /*9820*/  FFMA R45, R185.reuse, R227, R45 ;  /* 0x000000e3b92d7223 */ /* 0x040fe2000000002d */
[C---:B------:R-:W-:Y:S01]  /*9830*/  FMUL R47, R184.reuse, R47 ;  /* 0x0000002fb82f7220 */ /* 0x040fe20000400000 */
[C---:B------:R-:W-:Y:S01]  /*9840*/  FMUL R48, R184.reuse, R48 ;  /* 0x00000030b8307220 */ /* 0x040fe20000400000 */
[----:B------:R-:W-:Y:S01]  /*9850*/  FFMA R46, R185, R228, R46 ;  /* 0x000000e4b92e7223 */ /* 0x000fe2000000002e */
[--C-:B------:R-:W-:Y:S01]  /*9860*/  HADD2.F32 R162, -RZ, R232.reuse.H0_H0 ;  /* 0x200000e8ffa27230 */ /* 0x100fe20000004100 */
[----:B------:R-:W-:Y:S01]  /*9870*/  F2FP.F16.F32.PACK_AB R42, R45, R44 ;  /* 0x0000002c2d2a723e */ /* 0x000fe200000000ff */
[C---:B------:R-:W-:Y:S01]  /*9880*/  FFMA R47, R185.reuse, R229, R47 ;  /* 0x000000e5b92f7223 */ /* 0x040fe2000000002f */
[----:B------:R-:W-:Y:S02]  /*9890*/  HADD2.F32 R163, -RZ, R232.H1_H1 ;  /* 0x300000e8ffa37230 */ /* 0x000fe40000004100 */
[C---:B------:R-:W-:Y:S01]  /*98a0*/  FMUL R49, R184.reuse, R49 ;  /* 0x00000031b8317220 */ /* 0x040fe20000400000 */
[----:B------:R-:W-:Y:S01]  /*98b0*/  FFMA R48, R185, R162, R48 ;  /* 0x000000a2b9307223 */ /* 0x000fe20000000030 */
[--C-:B------:R-:W-:Y:S01]  /*98c0*/  HADD2.F32 R196, -RZ, R230.reuse.H0_H0 ;  /* 0x200000e6ffc47230 */ /* 0x100fe20000004100 */
[----:B------:R-:W-:Y:S01]  /*98d0*/  F2FP.F16.F32.PACK_AB R43, R47, R46 ;  /* 0x0000002e2f2b723e */ /* 0x000fe200000000ff */
[----:B------:R-:W-:Y:S01]  /*98e0*/  FFMA R49, R185, R163, R49 ;  /* 0x000000a3b9317223 */ /* 0x000fe20000000031 */
[C---:B------:R-:W-:Y:S01]  /*98f0*/  FMUL R50, R184.reuse, R50 ;  /* 0x00000032b8327220 */ /* 0x040fe20000400000 */
[----:B------:R-:W-:Y:S02]  /*9900*/  HADD2.F32 R197, -RZ, R230.H1_H1 ;  /* 0x300000e6ffc57230 */ /* 0x000fe40000004100 */
[C---:B------:R-:W-:Y:S01]  /*9910*/  FMUL R51, R184.reuse, R51 ;  /* 0x00000033b8337220 */ /* 0x040fe20000400000 */
[--C-:B------:R-:W-:Y:S01]  /*9920*/  HADD2.F32 R230, -RZ, R231.reuse.H0_H0 ;  /* 0x200000e7ffe67230 */ /* 0x100fe20000004100 */
[----:B------:R-:W-:Y:S01]  /*9930*/  F2FP.F16.F32.PACK_AB R48, R49, R48 ;  /* 0x000000303130723e */ /* 0x000fe200000000ff */
[C---:B------:R-:W-:Y:S01]  /*9940*/  FFMA R50, R185.reuse, R196, R50 ;  /* 0x000000c4b9327223 */ /* 0x040fe20000000032 */
        /* <DEDUP_REMOVED lines=15> */
[----:B------:R-:W-:Y:S02]  /*9a40*/  HADD2.F32 R179, -RZ, R236.H1_H1 ;  /* 0x300000ecffb37230 */ /* 0x000fe40000004100 */
[C---:B------:R-:W-:Y:S01]  /*9a50*/  FMUL R24, R184.reuse, R24 ;  /* 0x00000018b8187220 */ /* 0x040fe20000400000 */
[--C-:B------:R-:W-:Y:S02]  /*9a60*/  HADD2.F32 R198, -RZ, R234.reuse.H0_H0 ;  /* 0x200000eaffc67230 */ /* 0x100fe40000004100 */
[C---:B------:R-:W-:Y:S01]  /*9a70*/  FMUL R25, R184.reuse, R25 ;  /* 0x00000019b8197220 */ /* 0x040fe20000400000 */
[----:B------:R-:W-:Y:S01]  /*9a80*/  F2FP.F16.F32.PACK_AB R51, R55, R54 ;  /* 0x000000363733723e */ /* 0x000fe200000000ff */
[C---:B------:R-:W-:Y:S01]  /*9a90*/  FFMA R24, R185.reuse, R178, R24 ;  /* 0x000000b2b9187223 */ /* 0x040fe20000000018 */
[----:B------:R-:W-:Y:S02]  /*9aa0*/  HADD2.F32 R199, -RZ, R234.H1_H1 ;  /* 0x300000eaffc77230 */ /* 0x000fe40000004100 */
[C---:B------:R-:W-:Y:S01]  /*9ab0*/  FFMA R25, R185.reuse, R179, R25 ;  /* 0x000000b3b9197223 */ /* 0x040fe20000000019 */
[C---:B------:R-:W-:Y:S01]  /*9ac0*/  FMUL R26, R184.reuse, R26 ;  /* 0x0000001ab81a7220 */ /* 0x040fe20000400000 */
[--C-:B------:R-:W-:Y:S02]  /*9ad0*/  HADD2.F32 R234, -RZ, R235.reuse.H0_H0 ;  /* 0x200000ebffea7230 */ /* 0x100fe40000004100 */
[C---:B------:R-:W-:Y:S01]  /*9ae0*/  FMUL R27, R184.reuse, R27 ;  /* 0x0000001bb81b7220 */ /* 0x040fe20000400000 */
[----:B------:R-:W-:Y:S02]  /*9af0*/  HADD2.F32 R235, -RZ, R235.H1_H1 ;  /* 0x300000ebffeb7230 */ /* 0x000fe40000004100 */
[C---:B------:R-:W-:Y:S01]  /*9b00*/  FFMA R26, R185.reuse, R198, R26 ;  /* 0x000000c6b91a7223 */ /* 0x040fe2000000001a */
[C---:B------:R-:W-:Y:S01]  /*9b10*/  FMUL R28, R184.reuse, R28 ;  /* 0x0000001cb81c7220 */ /* 0x040fe20000400000 */
[C---:B------:R-:W-:Y:S01]  /*9b20*/  FFMA R27, R185.reuse, R199, R27 ;  /* 0x000000c7b91b7223 */ /* 0x040fe2000000001b */
[--C-:B------:R-:W-:Y:S02]  /*9b30*/  HADD2.F32 R236, -RZ, R237.reuse.H0_H0 ;  /* 0x200000edffec7230 */ /* 0x100fe40000004100 */
[C---:B------:R-:W-:Y:S01]  /*9b40*/  FMUL R29, R184.reuse, R29 ;  /* 0x0000001db81d7220 */ /* 0x040fe20000400000 */
[C---:B------:R-:W-:Y:S01]  /*9b50*/  FFMA R28, R185.reuse, R234, R28 ;  /* 0x000000eab91c7223 */ /* 0x040fe2000000001c */
[----:B------:R-:W-:Y:S02]  /*9b60*/  HADD2.F32 R237, -RZ, R237.H1_H1 ;  /* 0x300000edffed7230 */ /* 0x000fe40000004100 */
[C---:B------:R-:W-:Y:S01]  /*9b70*/  FMUL R30, R184.reuse, R30 ;  /* 0x0000001eb81e7220 */ /* 0x040fe20000400000 */
[C---:B------:R-:W-:Y:S01]  /*9b80*/  FFMA R29, R185.reuse, R235, R29 ;  /* 0x000000ebb91d7223 */ /* 0x040fe2000000001d */
[C---:B------:R-:W-:Y:S01]  /*9b90*/  FMUL R31, R184.reuse, R31 ;  /* 0x0000001fb81f7220 */ /* 0x040fe20000400000 */
[----:B------:R-:W-:Y:S02]  /*9ba0*/  HADD2.F32 R174, -RZ, R240.H0_H0 ;  /* 0x200000f0ffae7230 */ /* 0x000fe40000004100 */
[C---:B------:R-:W-:Y:S01]  /*9bb0*/  FFMA R30, R185.reuse, R236, R30 ;  /* 0x000000ecb91e7223 */ /* 0x040fe2000000001e */
[C---:B------:R-:W-:Y:S01]  /*9bc0*/  FMUL R32, R184.reuse, R32 ;  /* 0x00000020b8207220 */ /* 0x040fe20000400000 */
[C---:B------:R-:W-:Y:S01]  /*9bd0*/  FFMA R31, R185.reuse, R237, R31 ;  /* 0x000000edb91f7223 */ /* 0x040fe2000000001f */
[--C-:B------:R-:W-:Y:S02]  /*9be0*/  HADD2.F32 R155, -RZ, R242.reuse.H0_H0 ;  /* 0x200000f2ff9b7230 */ /* 0x100fe40000004100 */
[C---:B------:R-:W-:Y:S01]  /*9bf0*/  FMUL R33, R184.reuse, R33 ;  /* 0x00000021b8217220 */ /* 0x040fe20000400000 */
[----:B------:R-:W-:Y:S02]  /*9c00*/  HADD2.F32 R156, -RZ, R242.H1_H1 ;  /* 0x300000f2ff9c7230 */ /* 0x000fe40000004100 */
[C---:B------:R-:W-:Y:S01]  /*9c10*/  FFMA R32, R185.reuse, R174, R32 ;  /* 0x000000aeb9207223 */ /* 0x040fe20000000020 */
[----:B------:R-:W2:Y:S01]  /*9c20*/  LDL.LU R242, [R1+0x58] ;  /* 0x0000580001f27983 */ /* 0x000ea20000300800 */
[----:B------:R-:W-:Y:S02]  /*9c30*/  HADD2.F32 R158, -RZ, R243.H1_H1 ;  /* 0x300000f3ff9e7230 */ /* 0x000fe40000004100 */
[C---:B------:R-:W-:Y:S01]  /*9c40*/  FMUL R34, R184.reuse, R34 ;  /* 0x00000022b8227220 */ /* 0x040fe20000400000 */
[----:B------:R-:W-:Y:S02]  /*9c50*/  HADD2.F32 R175, -RZ, R240.H1_H1 ;  /* 0x300000f0ffaf7230 */ /* 0x000fe40000004100 */
[C---:B------:R-:W-:Y:S01]  /*9c60*/  FMUL R35, R184.reuse, R35 ;  /* 0x00000023b8237220 */ /* 0x040fe20000400000 */
[--C-:B------:R-:W-:Y:S02]  /*9c70*/  HADD2.F32 R200, -RZ, R238.reuse.H0_H0 ;  /* 0x200000eeffc87230 */ /* 0x100fe40000004100 */
[C---:B------:R-:W-:Y:S01]  /*9c80*/  FMUL R36, R184.reuse, R36 ;  /* 0x00000024b8247220 */ /* 0x040fe20000400000 */
[----:B------:R-:W-:Y:S02]  /*9c90*/  HADD2.F32 R201, -RZ, R238.H1_H1 ;  /* 0x300000eeffc97230 */ /* 0x000fe40000004100 */
[C---:B------:R-:W-:Y:S01]  /*9ca0*/  FFMA R33, R185.reuse, R175, R33 ;  /* 0x000000afb9217223 */ /* 0x040fe20000000021 */
[--C-:B------:R-:W-:Y:S02]  /*9cb0*/  HADD2.F32 R238, -RZ, R239.reuse.H0_H0 ;  /* 0x200000efffee7230 */ /* 0x100fe40000004100 */
[C---:B------:R-:W-:Y:S01]  /*9cc0*/  FFMA R34, R185.reuse, R200, R34 ;  /* 0x000000c8b9227223 */ /* 0x040fe20000000022 */
[----:B------:R-:W-:Y:S02]  /*9cd0*/  HADD2.F32 R239, -RZ, R239.H1_H1 ;  /* 0x300000efffef7230 */ /* 0x000fe40000004100 */
[----:B------:R-:W-:Y:S01]  /*9ce0*/  FFMA R35, R185, R201, R35 ;  /* 0x000000c9b9237223 */ /* 0x000fe20000000023 */
[----:B------:R-:W-:Y:S01]  /*9cf0*/  F2FP.F16.F32.PACK_AB R32, R33, R32 ;  /* 0x000000202120723e */ /* 0x000fe200000000ff */
[----:B------:R-:W-:Y:S01]  /*9d00*/  FFMA R36, R185, R238, R36 ;  /* 0x000000eeb9247223 */ /* 0x000fe20000000024 */
[C---:B------:R-:W-:Y:S01]  /*9d10*/  FMUL R37, R184.reuse, R37 ;  /* 0x00000025b8257220 */ /* 0x040fe20000400000 */
[--C-:B------:R-:W-:Y:S01]  /*9d20*/  HADD2.F32 R240, -RZ, R241.reuse.H0_H0 ;  /* 0x200000f1fff07230 */ /* 0x100fe20000004100 */
[----:B------:R-:W-:Y:S01]  /*9d30*/  F2FP.F16.F32.PACK_AB R33, R35, R34 ;  /* 0x000000222321723e */ /* 0x000fe200000000ff */
[C---:B------:R-:W-:Y:S01]  /*9d40*/  FMUL R38, R184.reuse, R38 ;  /* 0x00000026b8267220 */ /* 0x040fe20000400000 */
[C---:B------:R-:W-:Y:S01]  /*9d50*/  FFMA R37, R185.reuse, R239, R37 ;  /* 0x000000efb9257223 */ /* 0x040fe20000000025 */
[----:B------:R-:W-:Y:S02]  /*9d60*/  HADD2.F32 R241, -RZ, R241.H1_H1 ;  /* 0x300000f1fff17230 */ /* 0x000fe40000004100 */
[C---:B------:R-:W-:Y:S01]  /*9d70*/  FMUL R39, R184.reuse, R39 ;  /* 0x00000027b8277220 */ /* 0x040fe20000400000 */
[----:B------:R-:W-:Y:S01]  /*9d80*/  FFMA R38, R185, R240, R38 ;  /* 0x000000f0b9267223 */ /* 0x000fe20000000026 */
[C---:B------:R-:W-:Y:S01]  /*9d90*/  FMUL R7, R184.reuse, R7 ;  /* 0x00000007b8077220 */ /* 0x040fe20000400000 */
[----:B------:R-:W-:Y:S01]  /*9da0*/  F2FP.F16.F32.PACK_AB R34, R37, R36 ;  /* 0x000000242522723e */ /* 0x000fe200000000ff */
[----:B------:R-:W-:Y:S01]  /*9db0*/  FFMA R39, R185, R241, R39 ;  /* 0x000000f1b9277223 */ /* 0x000fe20000000027 */
[C---:B------:R-:W-:Y:S01]  /*9dc0*/  FMUL R11, R184.reuse, R11 ;  /* 0x0000000bb80b7220 */ /* 0x040fe20000400000 */
[C---:B------:R-:W-:Y:S01]  /*9dd0*/  FMUL R15, R184.reuse, R15 ;  /* 0x0000000fb80f7220 */ /* 0x040fe20000400000 */
[----:B------:R-:W-:Y:S01]  /*9de0*/  FMUL R19, R184, R19 ;  /* 0x00000013b8137220 */ /* 0x000fe20000400000 */
[--C-:B------:R-:W-:Y:S01]  /*9df0*/  HADD2.F32 R20, -RZ, R0.reuse.H0_H0 ;  /* 0x20000000ff147230 */ /* 0x100fe20000004100 */
[----:B------:R-:W-:Y:S01]  /*9e00*/  F2FP.F16.F32.PACK_AB R35, R39, R38 ;  /* 0x000000262723723e */ /* 0x000fe200000000ff */
[----:B------:R-:W-:Y:S01]  /*9e10*/  HADD2.F32 R21, -RZ, R0.H1_H1 ;  /* 0x30000000ff157230 */ /* 0x000fe20000004100 */
[C---:B------:R-:W-:Y:S01]  /*9e20*/  IADD3 R0, PT, PT, R252.reuse, 0x1210, RZ ;  /* 0x00001210fc007810 */ /* 0x040fe20007ffe0ff */
[--C-:B------:R-:W-:Y:S01]  /*9e30*/  HADD2.F32 R153, -RZ, R2.reuse.H0_H0 ;  /* 0x20000002ff997230 */ /* 0x100fe20000004100 */
[C---:B------:R-:W-:Y:S01]  /*9e40*/  @P1 IADD3 R0, PT, PT, R157.reuse, 0xff0, RZ ;  /* 0x00000ff09d001810 */ /* 0x040fe20007ffe0ff */
[----:B------:R-:W-:Y:S01]  /*9e50*/  HADD2.F32 R154, -RZ, R2.H1_H1 ;  /* 0x30000002ff9a7230 */ /* 0x000fe20000004100 */
[C---:B------:R-:W-:Y:S01]  /*9e60*/  IADD3 R2, PT, PT, R252.reuse, 0x9210, RZ ;  /* 0x00009210fc027810 */ /* 0x040fe20007ffe0ff */
[--C-:B------:R-:W-:Y:S01]  /*9e70*/  HADD2.F32 R23, -RZ, R3.reuse.H0_H0 ;  /* 0x20000003ff177230 */ /* 0x100fe20000004100 */
[C---:B------:R-:W-:Y:S01]  /*9e80*/  @P1 IADD3 R2, PT, PT, R157.reuse, 0x8ff0, RZ ;  /* 0x00008ff09d021810 */ /* 0x040fe20007ffe0ff */
[----:B------:R1:W-:Y:S01]  /*9e90*/  STS.128 [R0], R244 ;  /* 0x000000f400007388 */ /* 0x0003e20000000c00 */
[----:B------:R-:W-:Y:S01]  /*9ea0*/  HADD2.F32 R152, -RZ, R3.H1_H1 ;  /* 0x30000003ff987230 */ /* 0x000fe20000004100 */
[C---:B------:R-:W-:Y:S01]  /*9eb0*/  IADD3 R3, PT, PT, R252.reuse, 0xa210, RZ ;  /* 0x0000a210fc037810 */ /* 0x040fe20007ffe0ff */
[----:B------:R-:W-:Y:S01]  /*9ec0*/  UIADD3 UR7, UPT, UPT, UR43, 0x1, URZ ;  /* 0x000000012b077890 */ /* 0x000fe2000fffe0ff */
[C---:B------:R-:W-:Y:S01]  /*9ed0*/  @P1 IADD3 R3, PT, PT, R157.reuse, 0x9ff0, RZ ;  /* 0x00009ff09d031810 */ /* 0x040fe20007ffe0ff */
[----:B------:R-:W-:Y:S01]  /*9ee0*/  UIADD3 UR44, UPT, UPT, UR44, 0x1, URZ ;  /* 0x000000012c2c7890 */ /* 0x000fe2000fffe0ff */
[----:B------:R-:W-:Y:S02]  /*9ef0*/  BSSY.RECONVERGENT B0, `(.L_x_103) ;  /* 0x0000094000007945 */ /* 0x000fe40003800200 */
[----:B------:R-:W-:Y:S01]  /*9f00*/  STS.128 [R252+0x2200], R136 ;  /* 0x00220088fc007388 */ /* 0x000fe20000000c00 */
[--C-:B------:R-:W-:Y:S02]  /*9f10*/  HADD2.F32 R159, -RZ, R160.reuse.H0_H0 ;  /* 0x200000a0ff9f7230 */ /* 0x100fe40000004100 */
[----:B------:R-:W-:Y:S05]  /*9f20*/  HADD2.F32 R160, -RZ, R160.H1_H1 ;  /* 0x300000a0ffa07230 */ /* 0x000fea0000004100 */
[----:B-1----:R-:W3:Y:S01]  /*9f30*/  LDL.LU R0, [R1+0x5c] ;  /* 0x00005c0001007983 */ /* 0x002ee20000300800 */
[C---:B------:R-:W-:Y:S02]  /*9f40*/  IADD3 R246, PT, PT, R252.reuse, 0x2210, RZ ;  /* 0x00002210fcf67810 */ /* 0x040fe40007ffe0ff */
[C---:B------:R-:W-:Y:S02]  /*9f50*/  @P1 IADD3 R246, PT, PT, R157.reuse, 0x1ff0, RZ ;  /* 0x00001ff09df61810 */ /* 0x040fe40007ffe0ff */
[C---:B------:R-:W-:Y:S02]  /*9f60*/  IADD3 R245, PT, PT, R252.reuse, 0x3210, RZ ;  /* 0x00003210fcf57810 */ /* 0x040fe40007ffe0ff */
[C---:B------:R-:W-:Y:S01]  /*9f70*/  @P1 IADD3 R245, PT, PT, R157.reuse, 0x2ff0, RZ ;  /* 0x00002ff09df51810 */ /* 0x040fe20007ffe0ff */
[----:B------:R-:W-:Y:S01]  /*9f80*/  STS.128 [R246], R144 ;  /* 0x00000090f6007388 */ /* 0x000fe20000000c00 */
[----:B------:R-:W-:Y:S02]  /*9f90*/  IADD3 R247, PT, PT, R252, 0x4210, RZ ;  /* 0x00004210fcf77810 */ /* 0x000fe40007ffe0ff */
[----:B------:R-:W-:Y:S01]  /*9fa0*/  @P1 IADD3 R247, PT, PT, R157, 0x3ff0, RZ ;  /* 0x00003ff09df71810 */ /* 0x000fe20007ffe0ff */
[----:B------:R-:W-:Y:S04]  /*9fb0*/  HADD2.F32 R157, -RZ, R243.H0_H0 ;  /* 0x200000f3ff9d7230 */ /* 0x000fe80000004100 */
[----:B------:R-:W-:Y:S08]  /*9fc0*/  STS.128 [R252+0x3200], R120 ;  /* 0x00320078fc007388 */ /* 0x000ff00000000c00 */
[----:B------:R-:W-:Y:S08]  /*9fd0*/  STS.128 [R245], R128 ;  /* 0x00000080f5007388 */ /* 0x000ff00000000c00 */
        /* <DEDUP_REMOVED lines=8> */
[----:B------:R1:W-:Y:S08]  /*a060*/  STS.128 [R252+0x8200], R40 ;  /* 0x00820028fc007388 */ /* 0x0003f00000000c00 */
[----:B------:R4:W-:Y:S01]  /*a070*/  STS.128 [R251], R48 ;  /* 0x00000030fb007388 */ /* 0x0009e20000000c00 */
[----:B-1----:R-:W-:Y:S02]  /*a080*/  F2FP.F16.F32.PACK_AB R40, R25, R24 ;  /* 0x000000181928723e */ /* 0x002fe400000000ff */
[----:B------:R-:W-:Y:S02]  /*a090*/  F2FP.F16.F32.PACK_AB R41, R27, R26 ;  /* 0x0000001a1b29723e */ /* 0x000fe400000000ff */
[----:B------:R-:W-:Y:S02]  /*a0a0*/  F2FP.F16.F32.PACK_AB R42, R29, R28 ;  /* 0x0000001c1d2a723e */ /* 0x000fe400000000ff */
[----:B------:R-:W-:Y:S05]  /*a0b0*/  F2FP.F16.F32.PACK_AB R43, R31, R30 ;  /* 0x0000001e1f2b723e */ /* 0x000fea00000000ff */
[----:B------:R4:W-:Y:S01]  /*a0c0*/  STS.128 [R252+0x9200], R40 ;  /* 0x00920028fc007388 */ /* 0x0009e20000000c00 */
[--C-:B--2---:R-:W-:Y:S02]  /*a0d0*/  HADD2.F32 R161, -RZ, R242.reuse.H0_H0 ;  /* 0x200000f2ffa17230 */ /* 0x104fe40000004100 */
[----:B------:R-:W-:Y:S02]  /*a0e0*/  HADD2.F32 R242, -RZ, R242.H1_H1 ;  /* 0x300000f2fff27230 */ /* 0x000fe40000004100 */
[--C-:B---3--:R-:W-:Y:S02]  /*a0f0*/  HADD2.F32 R243, -RZ, R0.reuse.H0_H0 ;  /* 0x20000000fff37230 */ /* 0x108fe40000004100 */
[----:B------:R-:W-:Y:S02]  /*a100*/  HADD2.F32 R244, -RZ, R0.H1_H1 ;  /* 0x30000000fff47230 */ /* 0x000fe40000004100 */
[C---:B------:R-:W-:Y:S01]  /*a110*/  FMUL R0, R184.reuse, R4 ;  /* 0x00000004b8007220 */ /* 0x040fe20000400000 */
[----:B------:R-:W-:Y:S01]  /*a120*/  MOV R4, R2 ;  /* 0x0000000200047202 */ /* 0x000fe20000000f00 */
        /* <DEDUP_REMOVED lines=16> */
[C---:B------:R-:W-:Y:S01]  /*a230*/  FFMA R0, R185.reuse, R20, R0 ;  /* 0x00000014b9007223 */ /* 0x040fe20000000000 */
[C---:B------:R-:W-:Y:S01]  /*a240*/  FMUL R12, R184.reuse, R16 ;  /* 0x00000010b80c7220 */ /* 0x040fe20000400000 */
[C---:B------:R-:W-:Y:S01]  /*a250*/  FFMA R2, R185.reuse, R21, R2 ;  /* 0x00000015b9027223 */ /* 0x040fe20000000002 */
[----:B------:R-:W-:Y:S01]  /*a260*/  MOV R16, R13 ;  /* 0x0000000d00107202 */ /* 0x000fe20000000f00 */
[C---:B------:R-:W-:Y:S01]  /*a270*/  FFMA R3, R185.reuse, R23, R3 ;  /* 0x00000017b9037223 */ /* 0x040fe20000000003 */
[C---:B------:R-:W-:Y:S01]  /*a280*/  FMUL R13, R184.reuse, R17 ;  /* 0x00000011b80d7220 */ /* 0x040fe20000400000 */
[C---:B------:R-:W-:Y:S01]  /*a290*/  FFMA R7, R185.reuse, R152, R7 ;  /* 0x00000098b9077223 */ /* 0x040fe20000000007 */
[----:B------:R-:W-:Y:S01]  /*a2a0*/  MOV R17, R14 ;  /* 0x0000000e00117202 */ /* 0x000fe20000000f00 */
[C---:B------:R-:W-:Y:S01]  /*a2b0*/  FFMA R4, R185.reuse, R153, R4 ;  /* 0x00000099b9047223 */ /* 0x040fe20000000004 */
[C---:B------:R-:W-:Y:S01]  /*a2c0*/  FFMA R5, R185.reuse, R154, R5 ;  /* 0x0000009ab9057223 */ /* 0x040fe20000000005 */
[C---:B------:R-:W-:Y:S01]  /*a2d0*/  FFMA R6, R185.reuse, R155, R6 ;  /* 0x0000009bb9067223 */ /* 0x040fe20000000006 */
[C---:B------:R-:W-:Y:S01]  /*a2e0*/  FFMA R11, R185.reuse, R156, R11 ;  /* 0x0000009cb90b7223 */ /* 0x040fe2000000000b */
[----:B------:R4:W-:Y:S01]  /*a2f0*/  STS.128 [R17], R32 ;  /* 0x0000002011007388 */ /* 0x0009e20000000c00 */
[C---:B------:R-:W-:Y:S01]  /*a300*/  FFMA R8, R185.reuse, R157, R8 ;  /* 0x0000009db9087223 */ /* 0x040fe20000000008 */
[C---:B------:R-:W-:Y:S01]  /*a310*/  FFMA R9, R185.reuse, R158, R9 ;  /* 0x0000009eb9097223 */ /* 0x040fe20000000009 */
[C---:B------:R-:W-:Y:S01]  /*a320*/  FFMA R10, R185.reuse, R159, R10 ;  /* 0x0000009fb90a7223 */ /* 0x040fe2000000000a */
[----:B------:R-:W-:Y:S01]  /*a330*/  FMUL R14, R184, R18 ;  /* 0x00000012b80e7220 */ /* 0x000fe20000400000 */
[C---:B------:R-:W-:Y:S01]  /*a340*/  FFMA R15, R185.reuse, R160, R15 ;  /* 0x000000a0b90f7223 */ /* 0x040fe2000000000f */
[----:B------:R-:W-:Y:S01]  /*a350*/  F2FP.F16.F32.PACK_AB R24, R2, R0 ;  /* 0x000000000218723e */ /* 0x000fe200000000ff */
[----:B------:R-:W-:Y:S01]  /*a360*/  FFMA R12, R185, R161, R12 ;  /* 0x000000a1b90c7223 */ /* 0x000fe2000000000c */
[----:B------:R-:W-:Y:S01]  /*a370*/  F2FP.F16.F32.PACK_AB R25, R7, R3 ;  /* 0x000000030719723e */ /* 0x000fe200000000ff */
[----:B------:R-:W-:Y:S01]  /*a380*/  FFMA R13, R185, R242, R13 ;  /* 0x000000f2b90d7223 */ /* 0x000fe2000000000d */
[----:B------:R-:W-:Y:S01]  /*a390*/  F2FP.F16.F32.PACK_AB R26, R5, R4 ;  /* 0x00000004051a723e */ /* 0x000fe200000000ff */
[----:B------:R-:W-:Y:S01]  /*a3a0*/  FFMA R14, R185, R243, R14 ;  /* 0x000000f3b90e7223 */ /* 0x000fe2000000000e */
[----:B------:R-:W-:Y:S01]  /*a3b0*/  F2FP.F16.F32.PACK_AB R27, R11, R6 ;  /* 0x000000060b1b723e */ /* 0x000fe200000000ff */
[----:B------:R-:W-:Y:S01]  /*a3c0*/  FFMA R19, R185, R244, R19 ;  /* 0x000000f4b9137223 */ /* 0x000fe20000000013 */
[----:B------:R-:W-:Y:S02]  /*a3d0*/  F2FP.F16.F32.PACK_AB R8, R9, R8 ;  /* 0x000000080908723e */ /* 0x000fe400000000ff */
[----:B------:R-:W-:Y:S01]  /*a3e0*/  F2FP.F16.F32.PACK_AB R9, R15, R10 ;  /* 0x0000000a0f09723e */ /* 0x000fe200000000ff */
[----:B------:R4:W-:Y:S01]  /*a3f0*/  STS.128 [R252+0xa200], R24 ;  /* 0x00a20018fc007388 */ /* 0x0009e20000000c00 */
[----:B------:R-:W-:Y:S02]  /*a400*/  F2FP.F16.F32.PACK_AB R10, R13, R12 ;  /* 0x0000000c0d0a723e */ /* 0x000fe400000000ff */
[----:B------:R-:W-:Y:S05]  /*a410*/  F2FP.F16.F32.PACK_AB R11, R19, R14 ;  /* 0x0000000e130b723e */ /* 0x000fea00000000ff */
[----:B------:R4:W-:Y:S01]  /*a420*/  STS.128 [R16], R8 ;  /* 0x0000000810007388 */ /* 0x0009e20000000c00 */
[----:B------:R-:W-:Y:S01]  /*a430*/  @!PT LDS RZ, [RZ] ;  /* 0x00000000fffff984 */ /* 0x000fe20000000800 */
[----:B------:R-:W-:Y:S01]  /*a440*/  @!PT LDS RZ, [RZ] ;  /* 0x00000000fffff984 */ /* 0x000fe20000000800 */
[----:B------:R-:W-:Y:S01]  /*a450*/  @!PT LDS RZ, [RZ] ;  /* 0x00000000fffff984 */ /* 0x000fe20000000800 */
[----:B------:R-:W-:Y:S01]  /*a460*/  @!PT LDS RZ, [RZ] ;  /* 0x00000000fffff984 */ /* 0x000fe20000000800 */
[----:B------:R1:W-:Y:S07]  /*a470*/  MEMBAR.ALL.CTA ;  /* 0x0000000000007992 */ /* 0x0003ee0000008000 */
[----:B-1----:R-:W1:Y:S02]  /*a480*/  FENCE.VIEW.ASYNC.S ;  /* 0x00000000000073c6 */ /* 0x002e640000000000 */
[----:B-1----:R-:W-:Y:S06]  /*a490*/  BAR.SYNC.DEFER_BLOCKING 0x1, 0x80 ;  /* 0x0042000000007b1d */ /* 0x002fec0000010000 */
[----:B------:R-:W-:Y:S05]  /*a4a0*/  @P2 BRA `(.L_x_104) ;  /* 0x0000000000e02947 */ /* 0x000fea0003800000 */
[----:B------:R-:W1:Y:S01]  /*a4b0*/  LDCU.64 UR8, c[0x0][0x348] ;  /* 0x00006900ff0877ac */ /* 0x000e620008000a00 */
[----:B------:R-:W-:Y:S02]  /*a4c0*/  UIMAD UR5, UR43, 0xb000, UR4 ;  /* 0x0000b0002b0578a4 */ /* 0x000fe4000f8e0204 */
[----:B------:R-:W-:Y:S02]  /*a4d0*/  UIMAD UR61, UR47, 0xb0, URZ ;  /* 0x000000b02f3d78a4 */ /* 0x000fe4000f8e02ff */
[----:B------:R-:W-:Y:S02]  /*a4e0*/  USHF.L.U32 UR62, UR56, 0x7, URZ ;  /* 0x00000007383e7899 */ /* 0x000fe400080006ff */
[----:B------:R-:W-:Y:S01]  /*a4f0*/  UIADD3 UR60, UPT, UPT, UR5, 0x200, URZ ;  /* 0x00000200053c7890 */ /* 0x000fe2000fffe0ff */
[----:B------:R-:W-:Y:S01]  /*a500*/  UMOV UR63, UR36 ;  /* 0x00000024003f7c82 */ /* 0x000fe20008000000 */
[----:B------:R-:W-:Y:S02]  /*a510*/  UIADD3 UR33, UPT, UPT, UR61, 0x10, URZ ;  /* 0x000000103d217890 */ /* 0x000fe4000fffe0ff */
[----:B------:R-:W-:Y:S01]  /*a520*/  UIADD3 UR32, UPT, UPT, UR5, 0x1200, URZ ;  /* 0x0000120005207890 */ /* 0x000fe2000fffe0ff */
[----:B------:R-:W-:Y:S01]  /*a530*/  UMOV UR35, UR36 ;  /* 0x0000002400237c82 */ /* 0x000fe20008000000 */
[----:B-1----:R-:W-:Y:S01]  /*a540*/  UIADD3 UR68, UP0, UPT, UR8, 0x680, URZ ;  /* 0x0000068008447890 */ /* 0x002fe2000ff1e0ff */
[----:B------:R-:W-:Y:S01]  /*a550*/  UMOV UR34, UR62 ;  /* 0x0000003e00227c82 */ /* 0x000fe20008000000 */
[----:B------:R-:W-:Y:S02]  /*a560*/  UIADD3 UR29, UPT, UPT, UR61, 0x20, URZ ;  /* 0x000000203d1d7890 */ /* 0x000fe4000fffe0ff */
[----:B------:R-:W-:Y:S02]  /*a570*/  UIADD3.X UR69, UPT, UPT, URZ, UR9, URZ, UP0, !UPT ;  /* 0x00000009ff457290 */ /* 0x000fe400087fe4ff */
[----:B------:R-:W-:Y:S01]  /*a580*/  UIADD3 UR28, UPT, UPT, UR5, 0x2200, URZ ;  /* 0x00002200051c7890 */ /* 0x000fe2000fffe0ff */
[----:B------:R-:W-:Y:S01]  /*a590*/  UMOV UR31, UR36 ;  /* 0x00000024001f7c82 */ /* 0x000fe20008000000 */
[----:B------:R-:W-:Y:S01]  /*a5a0*/  UMOV UR30, UR62 ;  /* 0x0000003e001e7c82 */ /* 0x000fe20008000000 */
[----:B------:R-:W-:Y:S02]  /*a5b0*/  UIADD3 UR25, UPT, UPT, UR61, 0x30, URZ ;  /* 0x000000303d197890 */ /* 0x000fe4000fffe0ff */
[----:B------:R-:W-:Y:S02]  /*a5c0*/  UIADD3 UR24, UPT, UPT, UR5, 0x3200, URZ ;  /* 0x0000320005187890 */ /* 0x000fe4000fffe0ff */
[----:B------:R1:W-:Y:S01]  /*a5d0*/  UTMASTG.3D [UR60], [UR68] ;  /* 0x0000003c440073b5 */ /* 0x0003e20008010000 */
[----:B------:R-:W-:Y:S01]  /*a5e0*/  UMOV UR27, UR36 ;  /* 0x00000024001b7c82 */ /* 0x000fe20008000000 */
[----:B------:R-:W-:Y:S01]  /*a5f0*/  UMOV UR26, UR62 ;  /* 0x0000003e001a7c82 */ /* 0x000fe20008000000 */
[----:B------:R-:W-:Y:S02]  /*a600*/  UIADD3 UR21, UPT, UPT, UR61, 0x40, URZ ;  /* 0x000000403d157890 */ /* 0x000fe4000fffe0ff */
[----:B------:R-:W-:Y:S01]  /*a610*/  UIADD3 UR20, UPT, UPT, UR5, 0x4200, URZ ;  /* 0x0000420005147890 */ /* 0x000fe2000fffe0ff */
[----:B------:R-:W-:Y:S01]  /*a620*/  UMOV UR23, UR36 ;  /* 0x0000002400177c82 */ /* 0x000fe20008000000 */
[----:B------:R-:W-:Y:S01]  /*a630*/  UTMASTG.3D [UR32], [UR68] ;  /* 0x00000020440073b5 */ /* 0x000fe20008010000 */
[----:B------:R-:W-:Y:S01]  /*a640*/  UMOV UR22, UR62 ;  /* 0x0000003e00167c82 */ /* 0x000fe20008000000 */
[----:B------:R-:W-:Y:S02]  /*a650*/  UIADD3 UR17, UPT, UPT, UR61, 0x50, URZ ;  /* 0x000000503d117890 */ /* 0x000fe4000fffe0ff */
[----:B------:R-:W-:Y:S01]  /*a660*/  UIADD3 UR16, UPT, UPT, UR5, 0x5200, URZ ;  /* 0x0000520005107890 */ /* 0x000fe2000fffe0ff */
[----:B------:R-:W-:Y:S01]  /*a670*/  UMOV UR19, UR36 ;  /* 0x0000002400137c82 */ /* 0x000fe20008000000 */
[----:B------:R-:W-:Y:S01]  /*a680*/  UMOV UR18, UR62 ;  /* 0x0000003e00127c82 */ /* 0x000fe20008000000 */
[----:B------:R-:W-:Y:S01]  /*a690*/  UTMASTG.3D [UR28], [UR68] ;  /* 0x0000001c440073b5 */ /* 0x000fe20008010000 */
[----:B------:R-:W-:Y:S02]  /*a6a0*/  UIADD3 UR13, UPT, UPT, UR61, 0x60, URZ ;  /* 0x000000603d0d7890 */ /* 0x000fe4000fffe0ff */
[----:B------:R-:W-:Y:S01]  /*a6b0*/  UIADD3 UR12, UPT, UPT, UR5, 0x6200, URZ ;  /* 0x00006200050c7890 */ /* 0x000fe2000fffe0ff */
[----:B------:R-:W-:Y:S01]  /*a6c0*/  UMOV UR15, UR36 ;  /* 0x00000024000f7c82 */ /* 0x000fe20008000000 */
[----:B------:R-:W-:Y:S01]  /*a6d0*/  UMOV UR14, UR62 ;  /* 0x0000003e000e7c82 */ /* 0x000fe20008000000 */
[----:B------:R-:W-:Y:S01]  /*a6e0*/  UIADD3 UR9, UPT, UPT, UR61, 0x70, URZ ;  /* 0x000000703d097890 */ /* 0x000fe2000fffe0ff */
[----:B------:R2:W-:Y:S01]  /*a6f0*/  UTMASTG.3D [UR24], [UR68] ;  /* 0x00000018440073b5 */ /* 0x0005e20008010000 */
[----:B------:R-:W-:Y:S01]  /*a700*/  UIADD3 UR8, UPT, UPT, UR5, 0x7200, URZ ;  /* 0x0000720005087890 */ /* 0x000fe2000fffe0ff */
[----:B------:R-:W-:Y:S01]  /*a710*/  UMOV UR11, UR36 ;  /* 0x00000024000b7c82 */ /* 0x000fe20008000000 */
[----:B------:R-:W-:Y:S01]  /*a720*/  UMOV UR10, UR62 ;  /* 0x0000003e000a7c82 */ /* 0x000fe20008000000 */
[----:B------:R-:W-:Y:S02]  /*a730*/  UIADD3 UR65, UPT, UPT, UR61, 0x80, URZ ;  /* 0x000000803d417890 */ /* 0x000fe4000fffe0ff */
[----:B------:R-:W-:Y:S01]  /*a740*/  UIADD3 UR64, UPT, UPT, UR5, 0x8200, URZ ;  /* 0x0000820005407890 */ /* 0x000fe2000fffe0ff */
[----:B------:R3:W-:Y:S01]  /*a750*/  UTMASTG.3D [UR20], [UR68] ;  /* 0x00000014440073b5 */ /* 0x0007e20008010000 */
[----:B------:R-:W-:Y:S01]  /*a760*/  UMOV UR67, UR36 ;  /* 0x0000002400437c82 */ /* 0x000fe20008000000 */
[----:B------:R-:W-:Y:S01]  /*a770*/  UMOV UR66, UR62 ;  /* 0x0000003e00427c82 */ /* 0x000fe20008000000 */
[----:B-1----:R-:W-:Y:S01]  /*a780*/  UIADD3 UR60, UPT, UPT, UR5, 0xa200, URZ ;  /* 0x0000a200053c7890 */ /* 0x002fe2000fffe0ff */
[----:B------:R3:W-:Y:S01]  /*a790*/  UTMASTG.3D [UR16], [UR68] ;  /* 0x00000010440073b5 */ /* 0x0007e20008010000 */
[----:B------:R3:W-:Y:S01]  /*a7a0*/  UTMASTG.3D [UR12], [UR68] ;  /* 0x0000000c440073b5 */ /* 0x0007e20008010000 */
[----:B------:R3:W-:Y:S01]  /*a7b0*/  UTMASTG.3D [UR8], [UR68] ;  /* 0x00000008440073b5 */ /* 0x0007e20008010000 */
[----:B--2---:R-:W-:Y:S02]  /*a7c0*/  UIADD3 UR25, UPT, UPT, UR61, 0x90, URZ ;  /* 0x000000903d197890 */ /* 0x004fe4000fffe0ff */
[----:B------:R-:W-:Y:S02]  /*a7d0*/  UIADD3 UR24, UPT, UPT, UR5, 0x9200, URZ ;  /* 0x0000920005187890 */ /* 0x000fe4000fffe0ff */
[----:B------:R-:W-:Y:S01]  /*a7e0*/  UIADD3 UR61, UPT, UPT, UR61, 0xa0, URZ ;  /* 0x000000a03d3d7890 */ /* 0x000fe2000fffe0ff */
[----:B------:R3:W-:Y:S06]  /*a7f0*/  UTMASTG.3D [UR64], [UR68] ;  /* 0x00000040440073b5 */ /* 0x0007ec0008010000 */
[----:B------:R3:W-:Y:S02]  /*a800*/  UTMASTG.3D [UR24], [UR68] ;  /* 0x00000018440073b5 */ /* 0x0007e40008010000 */
[----:B------:R3:W-:Y:S02]  /*a810*/  UTMASTG.3D [UR60], [UR68] ;  /* 0x0000003c440073b5 */ /* 0x0007e40008010000 */
[----:B---3--:R0:W-:Y:S02]  /*a820*/  UTMACMDFLUSH ;  /* 0x00000000000079b7 */ /* 0x0081e40000000000 */
.L_x_104:
[----:B------:R-:W-:Y:S05]  /*a830*/  BSYNC.RECONVERGENT B0 ;  /* 0x0000000000007941 */ /* 0x000fea0003800200 */
.L_x_103:
[----:B------:R-:W-:Y:S04]  /*a840*/  BSSY.RECONVERGENT B0, `(.L_x_105) ;  /* 0x0000003000007945 */ /* 0x000fe80003800200 */
[----:B------:R-:W-:Y:S05]  /*a850*/  @P0 BRA `(.L_x_106) ;  /* 0x0000000000040947 */ /* 0x000fea0003800000 */
[----:B------:R-:W-:Y:S04]  /*a860*/  DEPBAR.LE SB0, 0x0 ;  /* 0x000080000000791a */ /* 0x000fe80000000000 */
.L_x_106:
[----:B------:R-:W-:Y:S05]  /*a870*/  BSYNC.RECONVERGENT B0 ;  /* 0x0000000000007941 */ /* 0x000fea0003800200 */
.L_x_105:
[----:B------:R-:W2:Y:S01]  /*a880*/  LDL.LU R0, [R1+0x7c] ;  /* 0x00007c0001007983 */ /* 0x000ea20000300800 */
[----:B------:R-:W-:Y:S01]  /*a890*/  BAR.SYNC.DEFER_BLOCKING 0x1, 0x80 ;  /* 0x0042000000007b1d */ /* 0x000fe20000010000 */
[----:B--2---:R-:W-:Y:S11]  /*a8a0*/  R2UR UR5, R0 ;  /* 0x00000000000572ca */ /* 0x004ff600000e0000 */
[----:B------:R-:W-:Y:S02]  /*a8b0*/  @!UPT UIADD3 URZ, UPT, UPT, URZ, URZ, URZ ;  /* 0x000000fffffff290 */ /* 0x000fe4000fffe0ff */
[----:B------:R-:W-:Y:S04]  /*a8c0*/  UIADD3 UR5, UPT, UPT, UR5, 0x1, URZ ;  /* 0x0000000105057890 */ /* 0x000fe8000fffe0ff */
[----:B------:R-:W-:Y:S02]  /*a8d0*/  UISETP.NE.AND UP0, UPT, UR5, URZ, UPT ;  /* 0x000000ff0500728c */ /* 0x000fe4000bf05270 */
[----:B------:R-:W-:Y:S05]  /*a8e0*/  MOV R0, UR5 ;  /* 0x0000000500007c02 */ /* 0x000fea0008000f00 */
[----:B------:R1:W-:Y:S02]  /*a8f0*/  STL [R1+0x7c], R0 ;  /* 0x00007c0001007387 */ /* 0x0003e40000100800 */
[----:B------:R-:W-:Y:S05]  /*a900*/  BRA.U !UP0, `(.L_x_107) ;  /* 0x00000001083c7547 */ /* 0x000fea000b800000 */
[----:B------:R-:W2:Y:S04]  /*a910*/  LDL.LU R2, [R1+0x74] ;  /* 0x0000740001027983 */ /* 0x000ea80000300800 */
[----:B-1----:R-:W3:Y:S02]  /*a920*/  LDL.LU R0, [R1+0x78] ;  /* 0x0000780001007983 */ /* 0x002ee40000300800 */
[----:B---3--:R-:W-:Y:S02]  /*a930*/  R2UR UR5, R0 ;  /* 0x00000000000572ca */ /* 0x008fe400000e0000 */
[----:B--2---:R-:W-:Y:S02]  /*a940*/  ISETP.NE.AND P0, PT, R2, RZ, PT ;  /* 0x000000ff0200720c */ /* 0x004fe40003f05270 */
[----:B------:R-:W1:Y:S09]  /*a950*/  S2R R2, SR_CgaCtaId ;  /* 0x0000000000027919 */ /* 0x000e720000008800 */
[----:B------:R-:W-:Y:S05]  /*a960*/  IMAD.U32 R0, RZ, RZ, UR5 ;  /* 0x00000005ff007e24 */ /* 0x000fea000f8e00ff */
[----:B------:R-:W-:Y:S01]  /*a970*/  @P0 LEA R0, R0, UR4, 0x3 ;  /* 0x0000000400000c11 */ /* 0x000fe2000f8e18ff */
[----:B------:R-:W-:Y:S04]  /*a980*/  UIADD3 UR4, UPT, UPT, UR5, 0x1, URZ ;  /* 0x0000000105047890 */ /* 0x000fe8000fffe0ff */
[----:B------:R-:W-:Y:S01]  /*a990*/  @P0 VIADD R0, R0, 0x80 ;  /* 0x0000008000000836 */ /* 0x000fe20000000000 */
[----:B------:R-:W-:Y:S04]  /*a9a0*/  UISETP.NE.AND UP0, UPT, UR4, 0x2, UPT ;  /* 0x000000020400788c */ /* 0x000fe8000bf05270 */
[----:B------:R-:W-:Y:S01]  /*a9b0*/  USEL UR4, UR4, URZ, UP0 ;  /* 0x000000ff04047287 */ /* 0x000fe20008000000 */
[----:B-1----:R-:W-:Y:S04]  /*a9c0*/  @P0 PRMT R0, R2, 0x654, R0 ;  /* 0x0000065402000816 */ /* 0x002fe80000000000 */
[----:B------:R1:W-:Y:S02]  /*a9d0*/  @P0 SYNCS.ARRIVE.TRANS64.RED.A1T0 RZ, [R0+URZ], RZ ;  /* 0x000000ff00ff09a7 */ /* 0x0003e400081004ff */
[----:B-1----:R-:W-:Y:S05]  /*a9e0*/  IMAD.U32 R0, RZ, RZ, UR4 ;  /* 0x00000004ff007e24 */ /* 0x002fea000f8e00ff */
[----:B------:R2:W-:Y:S02]  /*a9f0*/  STL [R1+0x78], R0 ;  /* 0x0000780001007387 */ /* 0x0005e40000100800 */
.L_x_107:
[----:B------:R-:W3:Y:S01]  /*aa00*/  LDL.LU R5, [R1+0x70] ;  /* 0x0000700001057983 */ /* 0x000ee20000300800 */
[----:B------:R-:W-:Y:S02]  /*aa10*/  UISETP.NE.AND UP1, UPT, UR44, 0x2, UPT ;  /* 0x000000022c00788c */ /* 0x000fe4000bf25270 */
[----:B------:R-:W-:Y:S01]  /*aa20*/  UISETP.NE.AND UP2, UPT, UR7, 0x2, UPT ;  /* 0x000000020700788c */ /* 0x000fe2000bf45270 */
[----:B------:R-:W5:Y:S01]  /*aa30*/  LDL.LU R4, [R1+0x80] ;  /* 0x0000800001047983 */ /* 0x000f620000300800 */
[----:B------:R-:W-:Y:S02]  /*aa40*/  USEL UR5, URZ, 0x1, UP1 ;  /* 0x00000001ff057887 */ /* 0x000fe40008800000 */
[----:B------:R-:W-:Y:S01]  /*aa50*/  UIADD3 UR47, UPT, UPT, UR41, UR45, URZ ;  /* 0x0000002d292f7290 */ /* 0x000fe2000fffe0ff */
[----:B------:R-:W4:Y:S01]  /*aa60*/  LDL.LU R3, [R1+0x68] ;  /* 0x0000680001037983 */ /* 0x000f220000300800 */
[----:B------:R-:W-:Y:S02]  /*aa70*/  UIADD3 UR56, UPT, UPT, UR42, UR46, URZ ;  /* 0x0000002e2a387290 */ /* 0x000fe4000fffe0ff */
[----:B------:R-:W-:Y:S01]  /*aa80*/  USEL UR44, UR44, URZ, UP1 ;  /* 0x000000ff2c2c7287 */ /* 0x000fe20008800000 */
[----:B------:R-:W3:Y:S01]  /*aa90*/  LDL.LU R2, [R1+0x6c] ;  /* 0x00006c0001027983 */ /* 0x000ee20000300800 */
[----:B------:R-:W-:Y:S01]  /*aaa0*/  USEL UR43, UR7, URZ, UP2 ;  /* 0x000000ff072b7287 */ /* 0x000fe20009000000 */
[----:B------:R-:W-:Y:S02]  /*aab0*/  UMOV UR36, UR59 ;  /* 0x0000003b00247c82 */ /* 0x000fe40008000000 */
[----:B-12---:R-:W2:Y:S02]  /*aac0*/  LDL.LU R0, [R1+0x64] ;  /* 0x0000640001007983 */ /* 0x006ea40000300800 */
[----:B--2---:R-:W-:Y:S02]  /*aad0*/  R2UR UR8, R0 ;  /* 0x00000000000872ca */ /* 0x004fe400000e0000 */
[----:B-----5:R-:W-:Y:S02]  /*aae0*/  R2UR UR11, R4 ;  /* 0x00000000040b72ca */ /* 0x020fe400000e0000 */
[----:B----4-:R-:W-:Y:S02]  /*aaf0*/  R2UR UR10, R3 ;  /* 0x00000000030a72ca */ /* 0x010fe400000e0000 */
[----:B---3--:R-:W-:Y:S02]  /*ab00*/  R2UR UR4, R5 ;  /* 0x00000000050472ca */ /* 0x008fe400000e0000 */
[----:B------:R-:W-:Y:S07]  /*ab10*/  R2UR UR9, R2 ;  /* 0x00000000020972ca */ /* 0x000fee00000e0000 */
[----:B------:R-:W-:Y:S04]  /*ab20*/  UISETP.NE.AND UP0, UPT, UR11, 0x2, UPT ;  /* 0x000000020b00788c */ /* 0x000fe8000bf05270 */
[----:B------:R-:W-:Y:S02]  /*ab30*/  USEL UR6, URZ, 0x1, UP0 ;  /* 0x00000001ff067887 */ /* 0x000fe40008000000 */
[----:B------:R-:W-:Y:S02]  /*ab40*/  UISETP.NE.AND UP3, UPT, UR4, URZ, UPT ;  /* 0x000000ff0400728c */ /* 0x000fe4000bf65270 */
[----:B------:R-:W-:Y:S02]  /*ab50*/  ULOP3.LUT UR10, UR10, UR6, URZ, 0x3c, !UPT ;  /* 0x000000060a0a7292 */ /* 0x000fe4000f8e3cff */
[----:B------:R-:W-:Y:S02]  /*ab60*/  ULOP3.LUT UR9, UR9, UR5, URZ, 0x3c, !UPT ;  /* 0x0000000509097292 */ /* 0x000fe4000f8e3cff */
[----:B------:R-:W-:Y:S02]  /*ab70*/  USEL UR4, URZ, 0x1, UP2 ;  /* 0x00000001ff047887 */ /* 0x000fe40009000000 */
[----:B------:R-:W-:Y:S01]  /*ab80*/  IMAD.U32 R3, RZ, RZ, UR10 ;  /* 0x0000000aff037e24 */ /* 0x000fe2000f8e00ff */
[----:B------:R-:W-:Y:S01]  /*ab90*/  USEL UR15, UR11, URZ, UP0 ;  /* 0x000000ff0b0f7287 */ /* 0x000fe20008000000 */
[----:B------:R-:W-:Y:S01]  /*aba0*/  IMAD.U32 R0, RZ, RZ, UR9 ;  /* 0x00000009ff007e24 */ /* 0x000fe2000f8e00ff */
[----:B------:R-:W-:Y:S02]  /*abb0*/  ULOP3.LUT UR8, UR8, UR4, URZ, 0x3c, !UPT ;  /* 0x0000000408087292 */ /* 0x000fe4000f8e3cff */
[----:B------:R2:W-:Y:S04]  /*abc0*/  STL [R1+0x68], R3 ;  /* 0x0000680301007387 */ /* 0x0005e80000100800 */
[----:B------:R2:W-:Y:S01]  /*abd0*/  STL [R1+0x6c], R0 ;  /* 0x00006c0001007387 */ /* 0x0005e20000100800 */
[----:B------:R-:W-:Y:S05]  /*abe0*/  IMAD.U32 R2, RZ, RZ, UR8 ;  /* 0x00000008ff027e24 */ /* 0x000fea000f8e00ff */
[----:B------:R2:W-:Y:S01]  /*abf0*/  STL [R1+0x64], R2 ;  /* 0x0000640201007387 */ /* 0x0005e20000100800 */
[----:B------:R-:W-:Y:S05]  /*ac00*/  BRA.U UP3, `(.L_x_108) ;  /* 0xffffffa103607547 */ /* 0x000fea000b83ffff */
[----:B------:R-:W-:-:S09]  /*ac10*/  UISETP.NE.AND UP0, UPT, UR57, URZ, UPT ;  /* 0x000000ff3900728c */ /* 0x000fd2000bf05270 */
[----:B------:R-:W-:Y:S05]  /*ac20*/  BRA.U !UP0, `(.L_x_109) ;  /* 0x00000001084c7547 */ /* 0x000fea000b800000 */
[----:B------:R-:W1:Y:S02]  /*ac30*/  LDCU.64 UR4, c[0x0][0x890] ;  /* 0x00011200ff0477ac */ /* 0x000e640008000a00 */
[----:B-1----:R-:W-:-:S04]  /*ac40*/  UISETP.NE.U32.AND UP0, UPT, UR4, URZ, UPT ;  /* 0x000000ff0400728c */ /* 0x002fc8000bf05070 */
[----:B------:R-:W-:-:S09]  /*ac50*/  UISETP.NE.AND.EX UP0, UPT, UR5, URZ, UPT, UP0 ;  /* 0x000000ff0500728c */ /* 0x000fd2000bf05300 */
[----:B------:R-:W-:Y:S05]  /*ac60*/  BRA.U UP0, `(.L_x_110) ;  /* 0x00000001000c7547 */ /* 0x000fea000b800000 */
[----:B------:R-:W-:-:S13]  /*ac70*/  FSETP.NEU.AND P0, PT, R185, RZ, PT ;  /* 0x000000ffb900720b */ /* 0x000fda0003f0d000 */
[----:B------:R-:W-:Y:S05]  /*ac80*/  @!P0 EXIT ;  /* 0x000000000000894d */ /* 0x000fea0003800000 */
[----:B------:R-:W-:Y:S05]  /*ac90*/  BRA `(.L_x_109) ;  /* 0x0000000000307947 */ /* 0x000fea0003800000 */
.L_x_110:
[----:B--2---:R-:W2:Y:S01]  /*aca0*/  LDL.LU R0, [R1+0x60] ;  /* 0x0000600001007983 */ /* 0x004ea20000300800 */
[----:B------:R-:W-:Y:S01]  /*acb0*/  BSSY.RECONVERGENT B0, `(.L_x_109) ;  /* 0x000000a000007945 */ /* 0x000fe20003800200 */
[----:B--2---:R-:W-:-:S13]  /*acc0*/  LOP3.LUT P0, RZ, R0, 0xff, RZ, 0xc0, !PT ;  /* 0x000000ff00ff7812 */ /* 0x004fda000780c0ff */
[----:B------:R-:W-:Y:S05]  /*acd0*/  @P0 BRA `(.L_x_111) ;  /* 0x0000000000140947 */ /* 0x000fea0003800000 */
[----:B------:R-:W1:Y:S02]  /*ace0*/  LDCU.64 UR4, c[0x0][0x888] ;  /* 0x00011100ff0477ac */ /* 0x000e640008000a00 */
[----:B-1----:R-:W-:-:S04]  /*acf0*/  ISETP.NE.U32.AND P0, PT, RZ, UR4, PT ;  /* 0x00000004ff007c0c */ /* 0x002fc8000bf05070 */
[----:B------:R-:W-:-:S13]  /*ad00*/  ISETP.NE.AND.EX P0, PT, RZ, UR5, PT, P0 ;  /* 0x00000005ff007c0c */ /* 0x000fda000bf05300 */
[----:B------:R-:W-:Y:S05]  /*ad10*/  @!P0 EXIT ;  /* 0x000000000000894d */ /* 0x000fea0003800000 */
[----:B------:R-:W-:Y:S05]  /*ad20*/  BRA `(.L_x_112) ;  /* 0x0000000000087947 */ /* 0x000fea0003800000 */
.L_x_111:
[----:B------:R-:W-:-:S13]  /*ad30*/  FSETP.NEU.AND P0, PT, R185, RZ, PT ;  /* 0x000000ffb900720b */ /* 0x000fda0003f0d000 */
[----:B------:R-:W-:Y:S05]  /*ad40*/  @!P0 EXIT ;  /* 0x000000000000894d */ /* 0x000fea0003800000 */
.L_x_112:
[----:B------:R-:W-:Y:S05]  /*ad50*/  BSYNC.RECONVERGENT B0 ;  /* 0x0000000000007941 */ /* 0x000fea0003800200 */
.L_x_109:
[----:B------:R-:W-:-:S04]  /*ad60*/  DEPBAR.LE SB0, 0x0 ;  /* 0x000080000000791a */ /* 0x000fc80000000000 */
[----:B------:R-:W-:Y:S05]  /*ad70*/  EXIT ;  /* 0x000000000000794d */ /* 0x000fea0003800000 */
.L_x_19:
[----:B--2---:R2:W3:Y:S02]  /*ad80*/  SYNCS.PHASECHK.TRANS64.TRYWAIT P0, [R2+URZ+0xf0], R3 ;  /* 0x0000f003020075a7 */ /* 0x0044e400080011ff */
[----:B---3--:R-:W-:Y:S05]  /*ad90*/  @!P0 NANOSLEEP.SYNCS 0x989680 ;  /* 0x009896800000895d */ /* 0x008fea0003900000 */
[----:B------:R-:W3:Y:S02]  /*ada0*/  @!P0 SYNCS.PHASECHK.TRANS64 P0, [R2+URZ+0xf0], R3 ;  /* 0x0000f003020085a7 */ /* 0x000ee400080010ff */
[----:B---3--:R-:W-:Y:S05]  /*adb0*/  @!P0 BRA `(.L_x_19) ;  /* 0xfffffffc00f08947 */ /* 0x008fea000383ffff */
[----:B------:R-:W-:Y:S05]  /*adc0*/  BRA `(.L_x_113) ;  /* 0xffffff6800407947 */ /* 0x000fea000383ffff */
.L_x_22:
[----:B------:R-:W-:Y:S07]  /*add0*/  MOV R4, UR33 ;  /* 0x0000002100047c02 */ /* 0x000fee0008000f00 */
.L_x_114:
[----:B-1----:R1:W2:Y:S02]  /*ade0*/  SYNCS.PHASECHK.TRANS64.TRYWAIT P0, [R4+URZ+0x38], R2 ;  /* 0x00003802040075a7 */ /* 0x0022a400080011ff */
[----:B--2---:R-:W-:Y:S05]  /*adf0*/  @!P0 NANOSLEEP.SYNCS 0x989680 ;  /* 0x009896800000895d */ /* 0x004fea0003900000 */
[----:B------:R-:W2:Y:S02]  /*ae00*/  @!P0 SYNCS.PHASECHK.TRANS64 P0, [R4+URZ+0x38], R2 ;  /* 0x00003802040085a7 */ /* 0x000ea400080010ff */
[----:B--2---:R-:W-:Y:S05]  /*ae10*/  @!P0 BRA `(.L_x_114) ;  /* 0xfffffffc00f08947 */ /* 0x004fea000383ffff */
[----:B------:R-:W-:Y:S05]  /*ae20*/  BRA `(.L_x_21) ;  /* 0xffffff6800887947 */ /* 0x000fea000383ffff */
.L_x_28:
[----:B------:R-:W-:Y:S07]  /*ae30*/  MOV R4, UR17 ;  /* 0x0000001100047c02 */ /* 0x000fee0008000f00 */
.L_x_115:
[----:B-1----:R1:W2:Y:S02]  /*ae40*/  SYNCS.PHASECHK.TRANS64.TRYWAIT P0, [R4+URZ+0x38], R2 ;  /* 0x00003802040075a7 */ /* 0x0022a400080011ff */
[----:B--2---:R-:W-:Y:S05]  /*ae50*/  @!P0 NANOSLEEP.SYNCS 0x989680 ;  /* 0x009896800000895d */ /* 0x004fea0003900000 */
[----:B------:R-:W2:Y:S02]  /*ae60*/  @!P0 SYNCS.PHASECHK.TRANS64 P0, [R4+URZ+0x38], R2 ;  /* 0x00003802040085a7 */ /* 0x000ea400080010ff */
[----:B--2---:R-:W-:Y:S05]  /*ae70*/  @!P0 BRA `(.L_x_115) ;  /* 0xfffffffc00f08947 */ /* 0x004fea000383ffff */
[----:B------:R-:W-:Y:S05]  /*ae80*/  BRA `(.L_x_27) ;  /* 0xffffff6c00307947 */ /* 0x000fea000383ffff */
.L_x_32:
[----:B-1----:R1:W2:Y:S02]  /*ae90*/  SYNCS.PHASECHK.TRANS64.TRYWAIT P0, [R3+URZ+0xa0], R2 ;  /* 0x0000a002030075a7 */ /* 0x0022a400080011ff */
[----:B--2---:R-:W-:Y:S05]  /*aea0*/  @!P0 NANOSLEEP.SYNCS 0x989680 ;  /* 0x009896800000895d */ /* 0x004fea0003900000 */
[----:B------:R-:W2:Y:S02]  /*aeb0*/  @!P0 SYNCS.PHASECHK.TRANS64 P0, [R3+URZ+0xa0], R2 ;  /* 0x0000a002030085a7 */ /* 0x000ea400080010ff */
[----:B--2---:R-:W-:Y:S05]  /*aec0*/  @!P0 BRA `(.L_x_32) ;  /* 0xfffffffc00f08947 */ /* 0x004fea000383ffff */
[----:B------:R-:W-:Y:S05]  /*aed0*/  BRA `(.L_x_116) ;  /* 0xffffff6c00c07947 */ /* 0x000fea000383ffff */
.L_x_36:
[----:B------:R-:W-:-:S07]  /*aee0*/  MOV R3, UR5 ;  /* 0x0000000500037c02 */ /* 0x000fce0008000f00 */
.L_x_117:
[----:B-1----:R1:W2:Y:S02]  /*aef0*/  SYNCS.PHASECHK.TRANS64.TRYWAIT P0, [R3+URZ], R2 ;  /* 0x00000002030075a7 */ /* 0x0022a400080011ff */
[----:B--2---:R-:W-:Y:S05]  /*af00*/  @!P0 NANOSLEEP.SYNCS 0x989680 ;  /* 0x009896800000895d */ /* 0x004fea0003900000 */
[----:B------:R-:W2:Y:S02]  /*af10*/  @!P0 SYNCS.PHASECHK.TRANS64 P0, [R3+URZ], R2 ;  /* 0x00000002030085a7 */ /* 0x000ea400080010ff */
[----:B--2---:R-:W-:Y:S05]  /*af20*/  @!P0 BRA `(.L_x_117) ;  /* 0xfffffffc00f08947 */ /* 0x004fea000383ffff */
[----:B------:R-:W-:Y:S05]  /*af30*/  BRA `(.L_x_118) ;  /* 0xffffff7400647947 */ /* 0x000fea000383ffff */
.L_x_37:
[----:B------:R-:W-:-:S07]  /*af40*/  MOV R3, UR5 ;  /* 0x0000000500037c02 */ /* 0x000fce0008000f00 */
.L_x_119:
[----:B-1----:R1:W2:Y:S02]  /*af50*/  SYNCS.PHASECHK.TRANS64.TRYWAIT P0, [R3+URZ], R2 ;  /* 0x00000002030075a7 */ /* 0x0022a400080011ff */
[----:B--2---:R-:W-:Y:S05]  /*af60*/  @!P0 NANOSLEEP.SYNCS 0x989680 ;  /* 0x009896800000895d */ /* 0x004fea0003900000 */
[----:B------:R-:W2:Y:S02]  /*af70*/  @!P0 SYNCS.PHASECHK.TRANS64 P0, [R3+URZ], R2 ;  /* 0x00000002030085a7 */ /* 0x000ea400080010ff */
[----:B--2---:R-:W-:Y:S05]  /*af80*/  @!P0 BRA `(.L_x_119) ;  /* 0xfffffffc00f08947 */ /* 0x004fea000383ffff */
[----:B------:R-:W-:Y:S05]  /*af90*/  BRA `(.L_x_120) ;  /* 0xffffff7400707947 */ /* 0x000fea000383ffff */
.L_x_38:
[----:B------:R-:W-:-:S07]  /*afa0*/  MOV R3, UR5 ;  /* 0x0000000500037c02 */ /* 0x000fce0008000f00 */
.L_x_121:
[----:B-1----:R1:W2:Y:S02]  /*afb0*/  SYNCS.PHASECHK.TRANS64.TRYWAIT P0, [R3+URZ], R2 ;  /* 0x00000002030075a7 */ /* 0x0022a400080011ff */
[----:B--2---:R-:W-:Y:S05]  /*afc0*/  @!P0 NANOSLEEP.SYNCS 0x989680 ;  /* 0x009896800000895d */ /* 0x004fea0003900000 */
[----:B------:R-:W2:Y:S02]  /*afd0*/  @!P0 SYNCS.PHASECHK.TRANS64 P0, [R3+URZ], R2 ;  /* 0x00000002030085a7 */ /* 0x000ea400080010ff */
[----:B--2---:R-:W-:Y:S05]  /*afe0*/  @!P0 BRA `(.L_x_121) ;  /* 0xfffffffc00f08947 */ /* 0x004fea000383ffff */
[----:B------:R-:W-:Y:S05]  /*aff0*/  BRA `(.L_x_122) ;  /* 0xffffff74007c7947 */ /* 0x000fea000383ffff */
.L_x_39:
[----:B------:R-:W-:-:S07]  /*b000*/  MOV R3, UR5 ;  /* 0x0000000500037c02 */ /* 0x000fce0008000f00 */
.L_x_123:
[----:B-1----:R1:W2:Y:S02]  /*b010*/  SYNCS.PHASECHK.TRANS64.TRYWAIT P0, [R3+URZ], R2 ;  /* 0x00000002030075a7 */ /* 0x0022a400080011ff */
[----:B--2---:R-:W-:Y:S05]  /*b020*/  @!P0 NANOSLEEP.SYNCS 0x989680 ;  /* 0x009896800000895d */ /* 0x004fea0003900000 */
[----:B------:R-:W2:Y:S02]  /*b030*/  @!P0 SYNCS.PHASECHK.TRANS64 P0, [R3+URZ], R2 ;  /* 0x00000002030085a7 */ /* 0x000ea400080010ff */
[----:B--2---:R-:W-:Y:S05]  /*b040*/  @!P0 BRA `(.L_x_123) ;  /* 0xfffffffc00f08947 */ /* 0x004fea000383ffff */
[----:B------:R-:W-:Y:S05]  /*b050*/  BRA `(.L_x_124) ;  /* 0xffffff7400887947 */ /* 0x000fea000383ffff */
.L_x_40:
[----:B------:R-:W-:-:S07]  /*b060*/  MOV R3, UR5 ;  /* 0x0000000500037c02 */ /* 0x000fce0008000f00 */
.L_x_125:
[----:B-1----:R1:W2:Y:S02]  /*b070*/  SYNCS.PHASECHK.TRANS64.TRYWAIT P0, [R3+URZ], R2 ;  /* 0x00000002030075a7 */ /* 0x0022a400080011ff */
[----:B--2---:R-:W-:Y:S05]  /*b080*/  @!P0 NANOSLEEP.SYNCS 0x989680 ;  /* 0x009896800000895d */ /* 0x004fea0003900000 */
[----:B------:R-:W2:Y:S02]  /*b090*/  @!P0 SYNCS.PHASECHK.TRANS64 P0, [R3+URZ], R2 ;  /* 0x00000002030085a7 */ /* 0x000ea400080010ff */
[----:B--2---:R-:W-:Y:S05]  /*b0a0*/  @!P0 BRA `(.L_x_125) ;  /* 0xfffffffc00f08947 */ /* 0x004fea000383ffff */
[----:B------:R-:W-:Y:S05]  /*b0b0*/  BRA `(.L_x_126) ;  /* 0xffffff7400947947 */ /* 0x000fea000383ffff */
.L_x_41:
[----:B------:R-:W-:-:S07]  /*b0c0*/  MOV R3, UR5 ;  /* 0x0000000500037c02 */ /* 0x000fce0008000f00 */
.L_x_127:
[----:B-1----:R1:W2:Y:S02]  /*b0d0*/  SYNCS.PHASECHK.TRANS64.TRYWAIT P0, [R3+URZ], R2 ;  /* 0x00000002030075a7 */ /* 0x0022a400080011ff */
[----:B--2---:R-:W-:Y:S05]  /*b0e0*/  @!P0 NANOSLEEP.SYNCS 0x989680 ;  /* 0x009896800000895d */ /* 0x004fea0003900000 */
[----:B------:R-:W2:Y:S02]  /*b0f0*/  @!P0 SYNCS.PHASECHK.TRANS64 P0, [R3+URZ], R2 ;  /* 0x00000002030085a7 */ /* 0x000ea400080010ff */
[----:B--2---:R-:W-:Y:S05]  /*b100*/  @!P0 BRA `(.L_x_127) ;  /* 0xfffffffc00f08947 */ /* 0x004fea000383ffff */
[----:B------:R-:W-:Y:S05]  /*b110*/  BRA `(.L_x_128) ;  /* 0xffffff7400a07947 */ /* 0x000fea000383ffff */
.L_x_44:
[----:B--2---:R2:W3:Y:S02]  /*b120*/  SYNCS.PHASECHK.TRANS64.TRYWAIT P0, [R0+URZ+0xe0], R2 ;  /* 0x0000e002000075a7 */ /* 0x0044e400080011ff */
[----:B---3--:R-:W-:Y:S05]  /*b130*/  @!P0 NANOSLEEP.SYNCS 0x989680 ;  /* 0x009896800000895d */ /* 0x008fea0003900000 */
[----:B------:R-:W3:Y:S02]  /*b140*/  @!P0 SYNCS.PHASECHK.TRANS64 P0, [R0+URZ+0xe0], R2 ;  /* 0x0000e002000085a7 */ /* 0x000ee400080010ff */
[----:B---3--:R-:W-:Y:S05]  /*b150*/  @!P0 BRA `(.L_x_44) ;  /* 0xfffffffc00f08947 */ /* 0x008fea000383ffff */
[----:B------:R-:W-:Y:S05]  /*b160*/  BRA `(.L_x_129) ;  /* 0xffffff7800047947 */ /* 0x000fea000383ffff */
.L_x_45:
[----:B------:R-:W-:-:S07]  /*b170*/  MOV R3, UR5 ;  /* 0x0000000500037c02 */ /* 0x000fce0008000f00 */
.L_x_130:
[----:B--2---:R2:W3:Y:S02]  /*b180*/  SYNCS.PHASECHK.TRANS64.TRYWAIT P0, [R3+URZ+0xb0], R2 ;  /* 0x0000b002030075a7 */ /* 0x0044e400080011ff */
[----:B---3--:R-:W-:Y:S05]  /*b190*/  @!P0 NANOSLEEP.SYNCS 0x989680 ;  /* 0x009896800000895d */ /* 0x008fea0003900000 */
[----:B------:R-:W3:Y:S02]  /*b1a0*/  @!P0 SYNCS.PHASECHK.TRANS64 P0, [R3+URZ+0xb0], R2 ;  /* 0x0000b002030085a7 */ /* 0x000ee400080010ff */
[----:B---3--:R-:W-:Y:S05]  /*b1b0*/  @!P0 BRA `(.L_x_130) ;  /* 0xfffffffc00f08947 */ /* 0x008fea000383ffff */
[----:B------:R-:W-:Y:S05]  /*b1c0*/  BRA `(.L_x_131) ;  /* 0xffffff7800147947 */ /* 0x000fea000383ffff */
.L_x_46:
[----:B--2---:R2:W3:Y:S02]  /*b1d0*/  SYNCS.PHASECHK.TRANS64.TRYWAIT P1, [R0+URZ+0xa0], R2 ;  /* 0x0000a002000075a7 */ /* 0x0044e400080211ff */
[----:B---3--:R-:W-:Y:S05]  /*b1e0*/  @!P1 NANOSLEEP.SYNCS 0x989680 ;  /* 0x009896800000995d */ /* 0x008fea0003900000 */
[----:B------:R-:W3:Y:S02]  /*b1f0*/  @!P1 SYNCS.PHASECHK.TRANS64 P1, [R0+URZ+0xa0], R2 ;  /* 0x0000a002000095a7 */ /* 0x000ee400080210ff */
[----:B---3--:R-:W-:Y:S05]  /*b200*/  @!P1 BRA `(.L_x_46) ;  /* 0xfffffffc00f09947 */ /* 0x008fea000383ffff */
[----:B------:R-:W-:Y:S05]  /*b210*/  BRA `(.L_x_132) ;  /* 0xffffff7800447947 */ /* 0x000fea000383ffff */
.L_x_49:
[----:B------:R-:W-:-:S07]  /*b220*/  MOV R2, UR5 ;  /* 0x0000000500027c02 */ /* 0x000fce0008000f00 */
.L_x_133:
[----:B--2---:R2:W3:Y:S02]  /*b230*/  SYNCS.PHASECHK.TRANS64.TRYWAIT P0, [R2+URZ+0xb0], R0 ;  /* 0x0000b000020075a7 */ /* 0x0044e400080011ff */
[----:B---3--:R-:W-:Y:S05]  /*b240*/  @!P0 NANOSLEEP.SYNCS 0x989680 ;  /* 0x009896800000895d */ /* 0x008fea0003900000 */
[----:B------:R-:W3:Y:S02]  /*b250*/  @!P0 SYNCS.PHASECHK.TRANS64 P0, [R2+URZ+0xb0], R0 ;  /* 0x0000b000020085a7 */ /* 0x000ee400080010ff */
[----:B---3--:R-:W-:Y:S05]  /*b260*/  @!P0 BRA `(.L_x_133) ;  /* 0xfffffffc00f08947 */ /* 0x008fea000383ffff */
[----:B------:R-:W-:Y:S05]  /*b270*/  BRA `(.L_x_48) ;  /* 0xffffff7800987947 */ /* 0x000fea000383ffff */
.L_x_56:
[----:B-1----:R1:W2:Y:S02]  /*b280*/  SYNCS.PHASECHK.TRANS64.TRYWAIT P1, [R3+URZ+0xa0], R4 ;  /* 0x0000a004030075a7 */ /* 0x0022a400080211ff */
[----:B--2---:R-:W-:Y:S05]  /*b290*/  @!P1 NANOSLEEP.SYNCS 0x989680 ;  /* 0x009896800000995d */ /* 0x004fea0003900000 */
[----:B------:R-:W2:Y:S02]  /*b2a0*/  @!P1 SYNCS.PHASECHK.TRANS64 P1, [R3+URZ+0xa0], R4 ;  /* 0x0000a004030095a7 */ /* 0x000ea400080210ff */
[----:B--2---:R-:W-:Y:S05]  /*b2b0*/  @!P1 BRA `(.L_x_56) ;  /* 0xfffffffc00f09947 */ /* 0x004fea000383ffff */
[----:B------:R-:W-:Y:S05]  /*b2c0*/  BRA `(.L_x_134) ;  /* 0xffffff7c00fc7947 */ /* 0x000fea000383ffff */
.L_x_57:
[----:B------:R-:W-:-:S07]  /*b2d0*/  MOV R4, UR14 ;  /* 0x0000000e00047c02 */ /* 0x000fce0008000f00 */
.L_x_135:
[----:B-1----:R1:W2:Y:S02]  /*b2e0*/  SYNCS.PHASECHK.TRANS64.TRYWAIT P0, [R4+URZ+0xd0], R3 ;  /* 0x0000d003040075a7 */ /* 0x0022a400080011ff */
[----:B--2---:R-:W-:Y:S05]  /*b2f0*/  @!P0 NANOSLEEP.SYNCS 0x989680 ;  /* 0x009896800000895d */ /* 0x004fea0003900000 */
[----:B------:R-:W2:Y:S02]  /*b300*/  @!P0 SYNCS.PHASECHK.TRANS64 P0, [R4+URZ+0xd0], R3 ;  /* 0x0000d003040085a7 */ /* 0x000ea400080010ff */
[----:B--2---:R-:W-:Y:S05]  /*b310*/  @!P0 BRA `(.L_x_135) ;  /* 0xfffffffc00f08947 */ /* 0x004fea000383ffff */
[----:B------:R-:W-:Y:S05]  /*b320*/  BRA `(.L_x_136) ;  /* 0xffffff8000307947 */ /* 0x000fea000383ffff */
.L_x_60:
[----:B------:R-:W-:Y:S07]  /*b330*/  MOV R3, UR7 ;  /* 0x0000000700037c02 */ /* 0x000fee0008000f00 */
.L_x_137:
[----:B-1----:R1:W2:Y:S02]  /*b340*/  SYNCS.PHASECHK.TRANS64.TRYWAIT P0, [R3+URZ], R2 ;  /* 0x00000002030075a7 */ /* 0x0022a400080011ff */
[----:B--2---:R-:W-:Y:S05]  /*b350*/  @!P0 NANOSLEEP.SYNCS 0x989680 ;  /* 0x009896800000895d */ /* 0x004fea0003900000 */
[----:B------:R-:W2:Y:S02]  /*b360*/  @!P0 SYNCS.PHASECHK.TRANS64 P0, [R3+URZ], R2 ;  /* 0x00000002030085a7 */ /* 0x000ea400080010ff */
[----:B--2---:R-:W-:Y:S05]  /*b370*/  @!P0 BRA `(.L_x_137) ;  /* 0xfffffffc00f08947 */ /* 0x004fea000383ffff */
[----:B------:R-:W-:Y:S05]  /*b380*/  BRA `(.L_x_59) ;  /* 0xffffff80004c7947 */ /* 0x000fea000383ffff */
.L_x_63:
[----:B------:R-:W-:-:S07]  /*b390*/  MOV R2, UR5 ;  /* 0x0000000500027c02 */ /* 0x000fce0008000f00 */
.L_x_138:
[----:B--2---:R2:W3:Y:S02]  /*b3a0*/  SYNCS.PHASECHK.TRANS64.TRYWAIT P0, [R2+URZ], R0 ;  /* 0x00000000020075a7 */ /* 0x0044e400080011ff */
[----:B---3--:R-:W-:Y:S05]  /*b3b0*/  @!P0 NANOSLEEP.SYNCS 0x989680 ;  /* 0x009896800000895d */ /* 0x008fea0003900000 */
[----:B------:R-:W3:Y:S02]  /*b3c0*/  @!P0 SYNCS.PHASECHK.TRANS64 P0, [R2+URZ], R0 ;  /* 0x00000000020085a7 */ /* 0x000ee400080010ff */
[----:B---3--:R-:W-:Y:S05]  /*b3d0*/  @!P0 BRA `(.L_x_138) ;  /* 0xfffffffc00f08947 */ /* 0x008fea000383ffff */
[----:B------:R-:W-:Y:S05]  /*b3e0*/  BRA `(.L_x_139) ;  /* 0xffffff8400047947 */ /* 0x000fea000383ffff */
.L_x_64:
[----:B------:R-:W-:-:S07]  /*b3f0*/  MOV R2, UR6 ;  /* 0x0000000600027c02 */ /* 0x000fce0008000f00 */
.L_x_140:
[----:B--2---:R2:W3:Y:S02]  /*b400*/  SYNCS.PHASECHK.TRANS64.TRYWAIT P0, [R2+URZ], R0 ;  /* 0x00000000020075a7 */ /* 0x0044e400080011ff */
[----:B---3--:R-:W-:Y:S05]  /*b410*/  @!P0 NANOSLEEP.SYNCS 0x989680 ;  /* 0x009896800000895d */ /* 0x008fea0003900000 */
[----:B------:R-:W3:Y:S02]  /*b420*/  @!P0 SYNCS.PHASECHK.TRANS64 P0, [R2+URZ], R0 ;  /* 0x00000000020085a7 */ /* 0x000ee400080010ff */
[----:B---3--:R-:W-:Y:S05]  /*b430*/  @!P0 BRA `(.L_x_140) ;  /* 0xfffffffc00f08947 */ /* 0x008fea000383ffff */
[----:B------:R-:W-:Y:S05]  /*b440*/  BRA `(.L_x_141) ;  /* 0xffffff8400107947 */ /* 0x000fea000383ffff */
.L_x_69:
[----:B--2---:R2:W4:Y:S02]  /*b450*/  SYNCS.PHASECHK.TRANS64.TRYWAIT P0, [R2+URZ+0xa0], R0 ;  /* 0x0000a000020075a7 */ /* 0x00452400080011ff */
[----:B----4-:R-:W-:Y:S05]  /*b460*/  @!P0 NANOSLEEP.SYNCS 0x989680 ;  /* 0x009896800000895d */ /* 0x010fea0003900000 */
[----:B------:R-:W4:Y:S02]  /*b470*/  @!P0 SYNCS.PHASECHK.TRANS64 P0, [R2+URZ+0xa0], R0 ;  /* 0x0000a000020085a7 */ /* 0x000f2400080010ff */
[----:B----4-:R-:W-:Y:S05]  /*b480*/  @!P0 BRA `(.L_x_69) ;  /* 0xfffffffc00f08947 */ /* 0x010fea000383ffff */
[----:B------:R-:W-:Y:S05]  /*b490*/  BRA `(.L_x_142) ;  /* 0xffffff8800307947 */ /* 0x000fea000383ffff */
.L_x_72:
[----:B------:R-:W-:Y:S07]  /*b4a0*/  MOV R2, UR6 ;  /* 0x0000000600027c02 */ /* 0x000fee0008000f00 */
.L_x_143:
[----:B-1----:R1:W2:Y:S02]  /*b4b0*/  SYNCS.PHASECHK.TRANS64.TRYWAIT P1, [R2+URZ+0x98], R0 ;  /* 0x00009800020075a7 */ /* 0x0022a400080211ff */
[----:B--2---:R-:W-:Y:S05]  /*b4c0*/  @!P1 NANOSLEEP.SYNCS 0x989680 ;  /* 0x009896800000995d */ /* 0x004fea0003900000 */
[----:B------:R-:W2:Y:S02]  /*b4d0*/  @!P1 SYNCS.PHASECHK.TRANS64 P1, [R2+URZ+0x98], R0 ;  /* 0x00009800020095a7 */ /* 0x000ea400080210ff */
[----:B--2---:R-:W-:Y:S05]  /*b4e0*/  @!P1 BRA `(.L_x_143) ;  /* 0xfffffffc00f09947 */ /* 0x004fea000383ffff */
[----:B------:R-:W-:Y:S05]  /*b4f0*/  BRA `(.L_x_71) ;  /* 0xffffff8c00a07947 */ /* 0x000fea000383ffff */
.L_x_75:
[----:B------:R-:W-:Y:S07]  /*b500*/  MOV R3, UR5 ;  /* 0x0000000500037c02 */ /* 0x000fee0008000f00 */
.L_x_144:
[----:B-1----:R1:W2:Y:S02]  /*b510*/  SYNCS.PHASECHK.TRANS64.TRYWAIT P2, [R3+URZ+0x80], R2 ;  /* 0x00008002030075a7 */ /* 0x0022a400080411ff */
[----:B--2---:R-:W-:Y:S05]  /*b520*/  @!P2 NANOSLEEP.SYNCS 0x989680 ;  /* 0x009896800000a95d */ /* 0x004fea0003900000 */
[----:B------:R-:W2:Y:S02]  /*b530*/  @!P2 SYNCS.PHASECHK.TRANS64 P2, [R3+URZ+0x80], R2 ;  /* 0x000080020300a5a7 */ /* 0x000ea400080410ff */
[----:B--2---:R-:W-:Y:S05]  /*b540*/  @!P2 BRA `(.L_x_144) ;  /* 0xfffffffc00f0a947 */ /* 0x004fea000383ffff */
[----:B------:R-:W-:Y:S05]  /*b550*/  BRA `(.L_x_145) ;  /* 0xffffff9000087947 */ /* 0x000fea000383ffff */
.L_x_77:
[----:B------:R-:W-:-:S07]  /*b560*/  MOV R2, UR4 ;  /* 0x0000000400027c02 */ /* 0x000fce0008000f00 */
.L_x_146:
[----:B-1----:R1:W4:Y:S02]  /*b570*/  SYNCS.PHASECHK.TRANS64.TRYWAIT P0, [R2+URZ], R0 ;  /* 0x00000000020075a7 */ /* 0x00232400080011ff */
[----:B----4-:R-:W-:Y:S05]  /*b580*/  @!P0 NANOSLEEP.SYNCS 0x989680 ;  /* 0x009896800000895d */ /* 0x010fea0003900000 */
[----:B------:R-:W4:Y:S02]  /*b590*/  @!P0 SYNCS.PHASECHK.TRANS64 P0, [R2+URZ], R0 ;  /* 0x00000000020085a7 */ /* 0x000f2400080010ff */
[----:B----4-:R-:W-:Y:S05]  /*b5a0*/  @!P0 BRA `(.L_x_146) ;  /* 0xfffffffc00f08947 */ /* 0x010fea000383ffff */
[----:B------:R-:W-:Y:S05]  /*b5b0*/  BRA `(.L_x_147) ;  /* 0xffffff9400407947 */ /* 0x000fea000383ffff */
.L_x_79:
[----:B------:R-:W-:Y:S07]  /*b5c0*/  MOV R2, UR4 ;  /* 0x0000000400027c02 */ /* 0x000fee0008000f00 */
.L_x_148:
[----:B-1----:R1:W2:Y:S02]  /*b5d0*/  SYNCS.PHASECHK.TRANS64.TRYWAIT P0, [R2+URZ+0xa0], R0 ;  /* 0x0000a000020075a7 */ /* 0x0022a400080011ff */
[----:B--2---:R-:W-:Y:S05]  /*b5e0*/  @!P0 NANOSLEEP.SYNCS 0x989680 ;  /* 0x009896800000895d */ /* 0x004fea0003900000 */
[----:B------:R-:W2:Y:S02]  /*b5f0*/  @!P0 SYNCS.PHASECHK.TRANS64 P0, [R2+URZ+0xa0], R0 ;  /* 0x0000a000020085a7 */ /* 0x000ea400080010ff */
[----:B--2---:R-:W-:Y:S05]  /*b600*/  @!P0 BRA `(.L_x_148) ;  /* 0xfffffffc00f08947 */ /* 0x004fea000383ffff */
[----:B------:R-:W-:Y:S05]  /*b610*/  BRA `(.L_x_149) ;  /* 0xffffff9800047947 */ /* 0x000fea000383ffff */
.L_x_89:
[----:B--2---:R2:W4:Y:S02]  /*b620*/  SYNCS.PHASECHK.TRANS64.TRYWAIT P1, [R4+URZ+0x70], R0 ;  /* 0x00007000040075a7 */ /* 0x00452400080211ff */
[----:B----4-:R-:W-:Y:S05]  /*b630*/  @!P1 NANOSLEEP.SYNCS 0x989680 ;  /* 0x009896800000995d */ /* 0x010fea0003900000 */
[----:B------:R-:W4:Y:S02]  /*b640*/  @!P1 SYNCS.PHASECHK.TRANS64 P1, [R4+URZ+0x70], R0 ;  /* 0x00007000040095a7 */ /* 0x000f2400080210ff */
[----:B----4-:R-:W-:Y:S05]  /*b650*/  @!P1 BRA `(.L_x_89) ;  /* 0xfffffffc00f09947 */ /* 0x010fea000383ffff */
[----:B------:R-:W-:Y:S05]  /*b660*/  BRA `(.L_x_88) ;  /* 0xffffffa800747947 */ /* 0x000fea000383ffff */
.L_x_91:
[----:B-1----:R1:W4:Y:S02]  /*b670*/  SYNCS.PHASECHK.TRANS64.TRYWAIT P1, [R14+URZ+0xc0], R13 ;  /* 0x0000c00d0e0075a7 */ /* 0x00232400080211ff */
[----:B----4-:R-:W-:Y:S05]  /*b680*/  @!P1 NANOSLEEP.SYNCS 0x989680 ;  /* 0x009896800000995d */ /* 0x010fea0003900000 */
[----:B------:R-:W4:Y:S02]  /*b690*/  @!P1 SYNCS.PHASECHK.TRANS64 P1, [R14+URZ+0xc0], R13 ;  /* 0x0000c00d0e0095a7 */ /* 0x000f2400080210ff */
[----:B----4-:R-:W-:Y:S05]  /*b6a0*/  @!P1 BRA `(.L_x_91) ;  /* 0xfffffffc00f09947 */ /* 0x010fea000383ffff */
[----:B------:R-:W-:Y:S05]  /*b6b0*/  BRA `(.L_x_90) ;  /* 0xffffffb000287947 */ /* 0x000fea000383ffff */
        .weak           $__internal_0_$__cuda_sm10x_tcgen05_guardrail_trap_col_being_dealloced_not_returned_by_alloc
        .type           $__internal_0_$__cuda_sm10x_tcgen05_guardrail_trap_col_being_dealloced_not_returned_by_alloc,@function
        .size           $__internal_0_$__cuda_sm10x_tcgen05_guardrail_trap_col_being_dealloced_not_returned_by_alloc,($__internal_1_$__cuda_sm10x_tcgen05_guardrail_trap_phase_invalid_during_alloc - $__internal_0_$__cuda_sm10x_tcgen05_guardrail_trap_col_being_dealloced_not_returned_by_alloc)
$__internal_0_$__cuda_sm10x_tcgen05_guardrail_trap_col_being_dealloced_not_returned_by_alloc:
[----:B------:R-:W-:Y:S05]  /*b6c0*/  BPT.TRAP 0x1 ;  /* 0x000000040000795c */ /* 0x000fea0000300000 */
[----:B------:R-:W-:-:S04]  /*b6d0*/  HFMA2 R3, -RZ, RZ, 0, 0 ;  /* 0x00000000ff037431 */ /* 0x000fc800000001ff */
[----:B------:R-:W-:Y:S05]  /*b6e0*/  RET.REL.NODEC R2 `(_ZN7cutlass13device_kernelINS_4gemm6kernel13GemmUniversalIN4cute5tupleIJiiiiEEENS1_10collective13CollectiveMmaINS1_35MainloopSm100TmaUmmaWarpSpecializedILi7ELi2ELi2ENS5_IJNS4_1CILi1EEESB_SB_EEEEENS5_IJNSA_ILi128EEENSA_ILi176EEENSA_ILi32EEEEEENS_6half_tENS5_IJlSB_lEEESI_SJ_NS4_8TiledMMAINS4_8MMA_AtomIJNS4_20SM100_MMA_F16BF16_SSISI_SI_fLi128ELi176ELNS4_4UMMA5MajorE0ELSO_0ELNSN_7ScaleInE0ELSP_0EEEEEENS4_6LayoutISC_NS5_IJNSA_ILi0EEEST_ST_EEEEENS5_IJNS4_10UnderscoreESW_SW_EEEEENS4_13SM90_TMA_LOADENS4_14ComposedLayoutINS4_7SwizzleILi2ELi4ELi3EEENS4_18smem_ptr_flag_bitsILi16EEENSS_INS5_IJNSA_ILi8EEESG_EEENS5_IJSG_SB_EEEEEEEvNS4_8identityESZ_S19_vS1A_EENS_8epilogue10collective18CollectiveEpilogueINS1C_23Sm100TmaWarpSpecializedILi2ELi1ELi176ELb1ELb0EEEJSH_NS5_IJNSS_ISE_SB_EENSS_ISF_SB_EEEEESI_SJ_SI_SJ_NS1C_6fusion15FusionCallbacksIS1G_NS1K_17LinearCombinationISI_fSI_fLNS_15FloatRoundStyleE2EEESH_S1J_JEEENS4_5SM1004TMEM4LOAD26SM100_TMEM_LOAD_32dp32b16xESZ_NS10_INS11_ILi1ELi4ELi3EEES14_NSS_INS5_IJS15_NSA_ILi16EEEEEENS5_IJS1V_SB_EEEEEEENS4_39AutoVectorizingCopyWithAssumedAlignmentILi128EEENS4_14SM90_TMA_STOREES1Z_S21_S21_EEEvvEEEEvNT_6ParamsE) ;  /* 0xffffff4802447950 */ /* 0x000fea0003c3ffff */
        .weak           $__internal_1_$__cuda_sm10x_tcgen05_guardrail_trap_phase_invalid_during_alloc
        .type           $__internal_1_$__cuda_sm10x_tcgen05_guardrail_trap_phase_invalid_during_alloc,@function
        .size           $__internal_1_$__cuda_sm10x_tcgen05_guardrail_trap_phase_invalid_during_alloc,($__internal_2_$__cuda_sm10x_tcgen05_guardrail_trap_unallocated_columns_being_dealloced - $__internal_1_$__cuda_sm10x_tcgen05_guardrail_trap_phase_invalid_during_alloc)
$__internal_1_$__cuda_sm10x_tcgen05_guardrail_trap_phase_invalid_during_alloc:
[----:B------:R-:W-:Y:S05]  /*b6f0*/  BPT.TRAP 0x1 ;  /* 0x000000040000795c */ /* 0x000fea0000300000 */
[----:B------:R-:W-:-:S04]  /*b700*/  MOV R3, 0x0 ;  /* 0x0000000000037802 */ /* 0x000fc80000000f00 */
[----:B------:R-:W-:Y:S05]  /*b710*/  RET.REL.NODEC R2 `(_ZN7cutlass13device_kernelINS_4gemm6kernel13GemmUniversalIN4cute5tupleIJiiiiEEENS1_10collective13CollectiveMmaINS1_35MainloopSm100TmaUmmaWarpSpecializedILi7ELi2ELi2ENS5_IJNS4_1CILi1EEESB_SB_EEEEENS5_IJNSA_ILi128EEENSA_ILi176EEENSA_ILi32EEEEEENS_6half_tENS5_IJlSB_lEEESI_SJ_NS4_8TiledMMAINS4_8MMA_AtomIJNS4_20SM100_MMA_F16BF16_SSISI_SI_fLi128ELi176ELNS4_4UMMA5MajorE0ELSO_0ELNSN_7ScaleInE0ELSP_0EEEEEENS4_6LayoutISC_NS5_IJNSA_ILi0EEEST_ST_EEEEENS5_IJNS4_10UnderscoreESW_SW_EEEEENS4_13SM90_TMA_LOADENS4_14ComposedLayoutINS4_7SwizzleILi2ELi4ELi3EEENS4_18smem_ptr_flag_bitsILi16EEENSS_INS5_IJNSA_ILi8EEESG_EEENS5_IJSG_SB_EEEEEEEvNS4_8identityESZ_S19_vS1A_EENS_8epilogue10collective18CollectiveEpilogueINS1C_23Sm100TmaWarpSpecializedILi2ELi1ELi176ELb1ELb0EEEJSH_NS5_IJNSS_ISE_SB_EENSS_ISF_SB_EEEEESI_SJ_SI_SJ_NS1C_6fusion15FusionCallbacksIS1G_NS1K_17LinearCombinationISI_fSI_fLNS_15FloatRoundStyleE2EEESH_S1J_JEEENS4_5SM1004TMEM4LOAD26SM100_TMEM_LOAD_32dp32b16xESZ_NS10_INS11_ILi1ELi4ELi3EEES14_NSS_INS5_IJS15_NSA_ILi16EEEEEENS5_IJS1V_SB_EEEEEEENS4_39AutoVectorizingCopyWithAssumedAlignmentILi128EEENS4_14SM90_TMA_STOREES1Z_S21_S21_EEEvvEEEEvNT_6ParamsE) ;  /* 0xffffff4802387950 */ /* 0x000fea0003c3ffff */
        .weak           $__internal_2_$__cuda_sm10x_tcgen05_guardrail_trap_unallocated_columns_being_dealloced
        .type           $__internal_2_$__cuda_sm10x_tcgen05_guardrail_trap_unallocated_columns_being_dealloced,@function
        .size           $__internal_2_$__cuda_sm10x_tcgen05_guardrail_trap_unallocated_columns_being_dealloced,(.L_x_151 - $__internal_2_$__cuda_sm10x_tcgen05_guardrail_trap_unallocated_columns_being_dealloced)
$__internal_2_$__cuda_sm10x_tcgen05_guardrail_trap_unallocated_columns_being_dealloced:
[----:B------:R-:W-:Y:S05]  /*b720*/  BPT.TRAP 0x1 ;  /* 0x000000040000795c */ /* 0x000fea0000300000 */
[----:B------:R-:W-:-:S04]  /*b730*/  HFMA2 R3, -RZ, RZ, 0, 0 ;  /* 0x00000000ff037431 */ /* 0x000fc800000001ff */
[----:B------:R-:W-:Y:S05]  /*b740*/  RET.REL.NODEC R2 `(_ZN7cutlass13device_kernelINS_4gemm6kernel13GemmUniversalIN4cute5tupleIJiiiiEEENS1_10collective13CollectiveMmaINS1_35MainloopSm100TmaUmmaWarpSpecializedILi7ELi2ELi2ENS5_IJNS4_1CILi1EEESB_SB_EEEEENS5_IJNSA_ILi128EEENSA_ILi176EEENSA_ILi32EEEEEENS_6half_tENS5_IJlSB_lEEESI_SJ_NS4_8TiledMMAINS4_8MMA_AtomIJNS4_20SM100_MMA_F16BF16_SSISI_SI_fLi128ELi176ELNS4_4UMMA5MajorE0ELSO_0ELNSN_7ScaleInE0ELSP_0EEEEEENS4_6LayoutISC_NS5_IJNSA_ILi0EEEST_ST_EEEEENS5_IJNS4_10UnderscoreESW_SW_EEEEENS4_13SM90_TMA_LOADENS4_14ComposedLayoutINS4_7SwizzleILi2ELi4ELi3EEENS4_18smem_ptr_flag_bitsILi16EEENSS_INS5_IJNSA_ILi8EEESG_EEENS5_IJSG_SB_EEEEEEEvNS4_8identityESZ_S19_vS1A_EENS_8epilogue10collective18CollectiveEpilogueINS1C_23Sm100TmaWarpSpecializedILi2ELi1ELi176ELb1ELb0EEEJSH_NS5_IJNSS_ISE_SB_EENSS_ISF_SB_EEEEESI_SJ_SI_SJ_NS1C_6fusion15FusionCallbacksIS1G_NS1K_17LinearCombinationISI_fSI_fLNS_15FloatRoundStyleE2EEESH_S1J_JEEENS4_5SM1004TMEM4LOAD26SM100_TMEM_LOAD_32dp32b16xESZ_NS10_INS11_ILi1ELi4ELi3EEES14_NSS_INS5_IJS15_NSA_ILi16EEEEEENS5_IJS1V_SB_EEEEEEENS4_39AutoVectorizingCopyWithAssumedAlignmentILi128EEENS4_14SM90_TMA_STOREES1Z_S21_S21_EEEvvEEEEvNT_6ParamsE) ;  /* 0xffffff48022c7950 */ /* 0x000fea0003c3ffff */
.L_x_150:
[----:B------:R-:W-:-:S00]  /*b750*/  BRA `(.L_x_150) ;  /* 0xfffffffc00fc7947 */ /* 0x000fc0000383ffff */
[----:B------:R-:W-:-:S00]  /*b760*/  NOP ;  /* 0x0000000000007918 */ /* 0x000fc00000000000 */
        /* <DEDUP_REMOVED lines=9> */
.L_x_151:


//--------------------- .nv.global.init           --------------------------
	.section	.nv.global.init,"aw",@progbits
.nv.global.init:
	.type		$str$27,@object
	.size		$str$27,($str$28 - $str$27)
$str$27:
        /*0000*/ 	.byte	0x28, 0x61, 0x64, 0x64, 0x72, 0x65, 0x73, 0x73, 0x20, 0x26, 0x20, 0x6d, 0x61, 0x73, 0x6b, 0x29
        /*0010*/ 	.byte	0x20, 0x3d, 0x3d, 0x20, 0x30, 0x00
	.type		$str$28,@object
	.size		$str$28,($str$26 - $str$28)
$str$28:
        /*0016*/ 	.byte	0x2f, 0x74, 0x6d, 0x70, 0x2f, 0x63, 0x75, 0x74, 0x6c, 0x61, 0x73, 0x73, 0x5f, 0x73, 0x77, 0x65
        /*0026*/ 	.byte	0x65, 0x70, 0x5f, 0x73, 0x72, 0x63, 0x2f, 0x69, 0x6e, 0x63, 0x6c, 0x75, 0x64, 0x65, 0x2f, 0x63
        /*0036*/ 	.byte	0x75, 0x74, 0x65, 0x2f, 0x70, 0x6f, 0x69, 0x6e, 0x74, 0x65, 0x72, 0x5f, 0x66, 0x6c, 0x61, 0x67
        /*0046*/ 	.byte	0x67, 0x65, 0x64, 0x2e, 0x68, 0x70, 0x70, 0x00
	.type		$str$26,@object
	.size		$str$26,($str$25 - $str$26)
$str$26:
        /*004e*/ 	.byte	0x2f, 0x74, 0x6d, 0x70, 0x2f, 0x63, 0x75, 0x74, 0x6c, 0x61, 0x73, 0x73, 0x5f, 0x73, 0x77, 0x65
        /*005e*/ 	.byte	0x65, 0x70, 0x5f, 0x73, 0x72, 0x63, 0x2f, 0x69, 0x6e, 0x63, 0x6c, 0x75, 0x64, 0x65, 0x2f, 0x63
        /*006e*/ 	.byte	0x75, 0x74, 0x65, 0x2f, 0x61, 0x74, 0x6f, 0x6d, 0x2f, 0x63, 0x6f, 0x70, 0x79, 0x5f, 0x74, 0x72
        /*007e*/ 	.byte	0x61, 0x69, 0x74, 0x73, 0x5f, 0x73, 0x6d, 0x31, 0x30, 0x30, 0x2e, 0x68, 0x70, 0x70, 0x00
	.type		$str$25,@object
	.size		$str$25,(__unnamed_1 - $str$25)
$str$25:
        /*008d*/ 	.byte	0x28, 0x28, 0x75, 0x69, 0x6e, 0x74, 0x33, 0x32, 0x5f, 0x74, 0x28, 0x74, 0x68, 0x72, 0x65, 0x61
        /*009d*/ 	.byte	0x64, 0x49, 0x64, 0x78, 0x2e, 0x78, 0x29, 0x20, 0x2f, 0x20, 0x33, 0x32, 0x29, 0x20, 0x25, 0x20
        /*00ad*/ 	.byte	0x34, 0x29, 0x20, 0x3d, 0x3d, 0x20, 0x28, 0x28, 0x28, 0x74, 0x6d, 0x65, 0x6d, 0x5f, 0x61, 0x64
        /*00bd*/ 	.byte	0x64, 0x72, 0x20, 0x3e, 0x3e, 0x20, 0x31, 0x36, 0x29, 0x20, 0x2f, 0x20, 0x33, 0x32, 0x29, 0x20
        /*00cd*/ 	.byte	0x25, 0x20, 0x34, 0x29, 0x00
	.type		__unnamed_1,@object
	.size		__unnamed_1,(__unnamed_2 - __unnamed_1)
__unnamed_1:
        /* <DEDUP_REMOVED lines=25> */
        /*0262*/ 	.byte	0x32, 0x32, 0x35, 0x32, 0x38, 0x3e, 0x3e, 0x3e, 0x3e, 0x5d, 0x00
	.type		__unnamed_2,@object
	.size		__unnamed_2,(.L_2 - __unnamed_2)
__unnamed_2:
        /* <DEDUP_REMOVED lines=41> */
.L_2:


//--------------------- .nv.shared._ZN7cutlass13device_kernelINS_4gemm6kernel13GemmUniversalIN4cute5tupleIJiiiiEEENS1_10collective13CollectiveMmaINS1_35MainloopSm100TmaUmmaWarpSpecializedILi7ELi2ELi2ENS5_IJNS4_1CILi1EEESB_SB_EEEEENS5_IJNSA_ILi128EEENSA_ILi176EEENSA_ILi32EEEEEENS_6half_tENS5_IJlSB_lEEESI_SJ_NS4_8TiledMMAINS4_8MMA_AtomIJNS4_20SM100_MMA_F16BF16_SSISI_SI_fLi128ELi176ELNS4_4UMMA5MajorE0ELSO_0ELNSN_7ScaleInE0ELSP_0EEEEEENS4_6LayoutISC_NS5_IJNSA_ILi0EEEST_ST_EEEEENS5_IJNS4_10UnderscoreESW_SW_EEEEENS4_13SM90_TMA_LOADENS4_14ComposedLayoutINS4_7SwizzleILi2ELi4ELi3EEENS4_18smem_ptr_flag_bitsILi16EEENSS_INS5_IJNSA_ILi8EEESG_EEENS5_IJSG_SB_EEEEEEEvNS4_8identityESZ_S19_vS1A_EENS_8epilogue10collective18CollectiveEpilogueINS1C_23Sm100TmaWarpSpecializedILi2ELi1ELi176ELb1ELb0EEEJSH_NS5_IJNSS_ISE_SB_EENSS_ISF_SB_EEEEESI_SJ_SI_SJ_NS1C_6fusion15FusionCallbacksIS1G_NS1K_17LinearCombinationISI_fSI_fLNS_15FloatRoundStyleE2EEESH_S1J_JEEENS4_5SM1004TMEM4LOAD26SM100_TMEM_LOAD_32dp32b16xESZ_NS10_INS11_ILi1ELi4ELi3EEES14_NSS_INS5_IJS15_NSA_ILi16EEEEEENS5_IJS1V_SB_EEEEEEENS4_39AutoVectorizingCopyWithAssumedAlignmentILi128EEENS4_14SM90_TMA_STOREES1Z_S21_S21_EEEvvEEEEvNT_6ParamsE --------------------------
	.section	.nv.shared._ZN7cutlass13device_kernelINS_4gemm6kernel13GemmUniversalIN4cute5tupleIJiiiiEEENS1_10collective13CollectiveMmaINS1_35MainloopSm100TmaUmmaWarpSpecializedILi7ELi2ELi2ENS5_IJNS4_1CILi1EEESB_SB_EEEEENS5_IJNSA_ILi128EEENSA_ILi176EEENSA_ILi32EEEEEENS_6half_tENS5_IJlSB_lEEESI_SJ_NS4_8TiledMMAINS4_8MMA_AtomIJNS4_20SM100_MMA_F16BF16_SSISI_SI_fLi128ELi176ELNS4_4UMMA5MajorE0ELSO_0ELNSN_7ScaleInE0ELSP_0EEEEEENS4_6LayoutISC_NS5_IJNSA_ILi0EEEST_ST_EEEEENS5_IJNS4_10UnderscoreESW_SW_EEEEENS4_13SM90_TMA_LOADENS4_14ComposedLayoutINS4_7SwizzleILi2ELi4ELi3EEENS4_18smem_ptr_flag_bitsILi16EEENSS_INS5_IJNSA_ILi8EEESG_EEENS5_IJSG_SB_EEEEEEEvNS4_8identityESZ_S19_vS1A_EENS_8epilogue10collective18CollectiveEpilogueINS1C_23Sm100TmaWarpSpecializedILi2ELi1ELi176ELb1ELb0EEEJSH_NS5_IJNSS_ISE_SB_EENSS_ISF_SB_EEEEESI_SJ_SI_SJ_NS1C_6fusion15FusionCallbacksIS1G_NS1K_17LinearCombinationISI_fSI_fLNS_15FloatRoundStyleE2EEESH_S1J_JEEENS4_5SM1004TMEM4LOAD26SM100_TMEM_LOAD_32dp32b16xESZ_NS10_INS11_ILi1ELi4ELi3EEES14_NSS_INS5_IJS15_NSA_ILi16EEEEEENS5_IJS1V_SB_EEEEEEENS4_39AutoVectorizingCopyWithAssumedAlignmentILi128EEENS4_14SM90_TMA_STOREES1Z_S21_S21_EEEvvEEEEvNT_6ParamsE,"aw",@nobits
	.sectionflags	@""
	.align	16
	.zero		1024


//--------------------- .nv.shared.reserved.0     --------------------------
	.section	.nv.shared.reserved.0,"aw",@nobits
	.weak		__nv_reservedSMEM_offset_0_alias
	.size		__nv_reservedSMEM_offset_0_alias, 0, 64
	.other		__nv_reservedSMEM_offset_0_alias,@"STO_CUDA_RESERVED_SHARED STV_DEFAULT"
__nv_reservedSMEM_offset_0_alias:
	.zero		0
.nv.shared.reserved.0:
	.zero		64
	.weak		__nv_reservedSMEM_tcgen05_partition
	.type		__nv_reservedSMEM_tcgen05_partition,@object
	.size		__nv_reservedSMEM_tcgen05_partition,(.L_0 - __nv_reservedSMEM_tcgen05_partition)
__nv_reservedSMEM_tcgen05_partition:
	.zero		32
.L_0:


//--------------------- .nv.global                --------------------------
	.section	.nv.global,"aw",@nobits
.nv.global:
	.type		_ZN40_INTERNAL_86def93e_4_k_cu_bdcf2a14_214024cute1_E,@object
	.size		_ZN40_INTERNAL_86def93e_4_k_cu_bdcf2a14_214024cute1_E,(_ZN40_INTERNAL_86def93e_4_k_cu_bdcf2a14_214024cuda3std3__45__cpo6cbeginE - _ZN40_INTERNAL_86def93e_4_k_cu_bdcf2a14_214024cute1_E)
_ZN40_INTERNAL_86def93e_4_k_cu_bdcf2a14_214024cute1_E:
	.zero		1
	.type		_ZN40_INTERNAL_86def93e_4_k_cu_bdcf2a14_214024cuda3std3__45__cpo6cbeginE,@object
	.size		_ZN40_INTERNAL_86def93e_4_k_cu_bdcf2a14_214024cuda3std3__45__cpo6cbeginE,(_ZN40_INTERNAL_86def93e_4_k_cu_bdcf2a14_214024cuda3std3__48in_placeE - _ZN40_INTERNAL_86def93e_4_k_cu_bdcf2a14_214024cuda3std3__45__cpo6cbeginE)
_ZN40_INTERNAL_86def93e_4_k_cu_bdcf2a14_214024cuda3std3__45__cpo6cbeginE:
	.zero		1
	.type		_ZN40_INTERNAL_86def93e_4_k_cu_bdcf2a14_214024cuda3std3__48in_placeE,@object
	.size		_ZN40_INTERNAL_86def93e_4_k_cu_bdcf2a14_214024cuda3std3__48in_placeE,(_ZN40_INTERNAL_86def93e_4_k_cu_bdcf2a14_214024cuda3std6ranges3__45__cpo9iter_moveE - _ZN40_INTERNAL_86def93e_4_k_cu_bdcf2a14_214024cuda3std3__48in_placeE)
_ZN40_INTERNAL_86def93e_4_k_cu_bdcf2a14_214024cuda3std3__48in_placeE:
	.zero		1
	.type		_ZN40_INTERNAL_86def93e_4_k_cu_bdcf2a14_214024cuda3std6ranges3__45__cpo9iter_moveE,@object
	.size		_ZN40_INTERNAL_86def93e_4_k_cu_bdcf2a14_214024cuda3std6ranges3__45__cpo9iter_moveE,(_ZN40_INTERNAL_86def93e_4_k_cu_bdcf2a14_214024cuda3std3__45__cpo5beginE - _ZN40_INTERNAL_86def93e_4_k_cu_bdcf2a14_214024cuda3std6ranges3__45__cpo9iter_moveE)
_ZN40_INTERNAL_86def93e_4_k_cu_bdcf2a14_214024cuda3std6ranges3__45__cpo9iter_moveE:
	.zero		1
	.type		_ZN40_INTERNAL_86def93e_4_k_cu_bdcf2a14_214024cuda3std3__45__cpo5beginE,@object
	.size		_ZN40_INTERNAL_86def93e_4_k_cu_bdcf2a14_214024cuda3std3__45__cpo5beginE,(_ZN40_INTERNAL_86def93e_4_k_cu_bdcf2a14_214024cuda3std3__442_GLOBAL__N__86def93e_4_k_cu_bdcf2a14_214026ignoreE - _ZN40_INTERNAL_86def93e_4_k_cu_bdcf2a14_214024cuda3std3__45__cpo5beginE)
_ZN40_INTERNAL_86def93e_4_k_cu_bdcf2a14_214024cuda3std3__45__cpo5beginE:
	.zero		1
	.type		_ZN40_INTERNAL_86def93e_4_k_cu_bdcf2a14_214024cuda3std3__442_GLOBAL__N__86def93e_4_k_cu_bdcf2a14_214026ignoreE,@object
	.size		_ZN40_INTERNAL_86def93e_4_k_cu_bdcf2a14_214024cuda3std3__442_GLOBAL__N__86def93e_4_k_cu_bdcf2a14_214026ignoreE,(_ZN40_INTERNAL_86def93e_4_k_cu_bdcf2a14_214024cute7productE - _ZN40_INTERNAL_86def93e_4_k_cu_bdcf2a14_214024cuda3std3__442_GLOBAL__N__86def93e_4_k_cu_bdcf2a14_214026ignoreE)
_ZN40_INTERNAL_86def93e_4_k_cu_bdcf2a14_214024cuda3std3__442_GLOBAL__N__86def93e_4_k_cu_bdcf2a14_214026ignoreE:
	.zero		1
	.type		_ZN40_INTERNAL_86def93e_4_k_cu_bdcf2a14_214024cute7productE,@object
	.size		_ZN40_INTERNAL_86def93e_4_k_cu_bdcf2a14_214024cute7productE,(_ZN40_INTERNAL_86def93e_4_k_cu_bdcf2a14_214024cuda3std3__45__cpo3endE - _ZN40_INTERNAL_86def93e_4_k_cu_bdcf2a14_214024cute7productE)
_ZN40_INTERNAL_86def93e_4_k_cu_bdcf2a14_214024cute7productE:
	.zero		1
	.type		_ZN40_INTERNAL_86def93e_4_k_cu_bdcf2a14_214024cuda3std3__45__cpo3endE,@object
	.size		_ZN40_INTERNAL_86def93e_4_k_cu_bdcf2a14_214024cuda3std3__45__cpo3endE,(_ZN40_INTERNAL_86def93e_4_k_cu_bdcf2a14_214024cuda3std3__419piecewise_constructE - _ZN40_INTERNAL_86def93e_4_k_cu_bdcf2a14_214024cuda3std3__45__cpo3endE)
_ZN40_INTERNAL_86def93e_4_k_cu_bdcf2a14_214024cuda3std3__45__cpo3endE:
	.zero		1
	.type		_ZN40_INTERNAL_86def93e_4_k_cu_bdcf2a14_214024cuda3std3__419piecewise_constructE,@object
	.size		_ZN40_INTERNAL_86def93e_4_k_cu_bdcf2a14_214024cuda3std3__419piecewise_constructE,(_ZN40_INTERNAL_86def93e_4_k_cu_bdcf2a14_214024cuda3std3__45__cpo4cendE - _ZN40_INTERNAL_86def93e_4_k_cu_bdcf2a14_214024cuda3std3__419piecewise_constructE)
_ZN40_INTERNAL_86def93e_4_k_cu_bdcf2a14_214024cuda3std3__419piecewise_constructE:
	.zero		1
	.type		_ZN40_INTERNAL_86def93e_4_k_cu_bdcf2a14_214024cuda3std3__45__cpo4cendE,@object
	.size		_ZN40_INTERNAL_86def93e_4_k_cu_bdcf2a14_214024cuda3std3__45__cpo4cendE,(_ZN40_INTERNAL_86def93e_4_k_cu_bdcf2a14_214024cuda3std6ranges3__45__cpo4swapE - _ZN40_INTERNAL_86def93e_4_k_cu_bdcf2a14_214024cuda3std3__45__cpo4cendE)
_ZN40_INTERNAL_86def93e_4_k_cu_bdcf2a14_214024cuda3std3__45__cpo4cendE:
	.zero		1
	.type		_ZN40_INTERNAL_86def93e_4_k_cu_bdcf2a14_214024cuda3std6ranges3__45__cpo4swapE,@object
	.size		_ZN40_INTERNAL_86def93e_4_k_cu_bdcf2a14_214024cuda3std6ranges3__45__cpo4swapE,(.L_10 - _ZN40_INTERNAL_86def93e_4_k_cu_bdcf2a14_214024cuda3std6ranges3__45__cpo4swapE)
_ZN40_INTERNAL_86def93e_4_k_cu_bdcf2a14_214024cuda3std6ranges3__45__cpo4swapE:
	.zero		1
.L_10:


//--------------------- .nv.constant0._ZN7cutlass13device_kernelINS_4gemm6kernel13GemmUniversalIN4cute5tupleIJiiiiEEENS1_10collective13CollectiveMmaINS1_35MainloopSm100TmaUmmaWarpSpecializedILi7ELi2ELi2ENS5_IJNS4_1CILi1EEESB_SB_EEEEENS5_IJNSA_ILi128EEENSA_ILi176EEENSA_ILi32EEEEEENS_6half_tENS5_IJlSB_lEEESI_SJ_NS4_8TiledMMAINS4_8MMA_AtomIJNS4_20SM100_MMA_F16BF16_SSISI_SI_fLi128ELi176ELNS4_4UMMA5MajorE0ELSO_0ELNSN_7ScaleInE0ELSP_0EEEEEENS4_6LayoutISC_NS5_IJNSA_ILi0EEEST_ST_EEEEENS5_IJNS4_10UnderscoreESW_SW_EEEEENS4_13SM90_TMA_LOADENS4_14ComposedLayoutINS4_7SwizzleILi2ELi4ELi3EEENS4_18smem_ptr_flag_bitsILi16EEENSS_INS5_IJNSA_ILi8EEESG_EEENS5_IJSG_SB_EEEEEEEvNS4_8identityESZ_S19_vS1A_EENS_8epilogue10collective18CollectiveEpilogueINS1C_23Sm100TmaWarpSpecializedILi2ELi1ELi176ELb1ELb0EEEJSH_NS5_IJNSS_ISE_SB_EENSS_ISF_SB_EEEEESI_SJ_SI_SJ_NS1C_6fusion15FusionCallbacksIS1G_NS1K_17LinearCombinationISI_fSI_fLNS_15FloatRoundStyleE2EEESH_S1J_JEEENS4_5SM1004TMEM4LOAD26SM100_TMEM_LOAD_32dp32b16xESZ_NS10_INS11_ILi1ELi4ELi3EEES14_NSS_INS5_IJS15_NSA_ILi16EEEEEENS5_IJS1V_SB_EEEEEEENS4_39AutoVectorizingCopyWithAssumedAlignmentILi128EEENS4_14SM90_TMA_STOREES1Z_S21_S21_EEEvvEEEEvNT_6ParamsE --------------------------
	.section	.nv.constant0._ZN7cutlass13device_kernelINS_4gemm6kernel13GemmUniversalIN4cute5tupleIJiiiiEEENS1_10collective13CollectiveMmaINS1_35MainloopSm100TmaUmmaWarpSpecializedILi7ELi2ELi2ENS5_IJNS4_1CILi1EEESB_SB_EEEEENS5_IJNSA_ILi128EEENSA_ILi176EEENSA_ILi32EEEEEENS_6half_tENS5_IJlSB_lEEESI_SJ_NS4_8TiledMMAINS4_8MMA_AtomIJNS4_20SM100_MMA_F16BF16_SSISI_SI_fLi128ELi176ELNS4_4UMMA5MajorE0ELSO_0ELNSN_7ScaleInE0ELSP_0EEEEEENS4_6LayoutISC_NS5_IJNSA_ILi0EEEST_ST_EEEEENS5_IJNS4_10UnderscoreESW_SW_EEEEENS4_13SM90_TMA_LOADENS4_14ComposedLayoutINS4_7SwizzleILi2ELi4ELi3EEENS4_18smem_ptr_flag_bitsILi16EEENSS_INS5_IJNSA_ILi8EEESG_EEENS5_IJSG_SB_EEEEEEEvNS4_8identityESZ_S19_vS1A_EENS_8epilogue10collective18CollectiveEpilogueINS1C_23Sm100TmaWarpSpecializedILi2ELi1ELi176ELb1ELb0EEEJSH_NS5_IJNSS_ISE_SB_EENSS_ISF_SB_EEEEESI_SJ_SI_SJ_NS1C_6fusion15FusionCallbacksIS1G_NS1K_17LinearCombinationISI_fSI_fLNS_15FloatRoundStyleE2EEESH_S1J_JEEENS4_5SM1004TMEM4LOAD26SM100_TMEM_LOAD_32dp32b16xESZ_NS10_INS11_ILi1ELi4ELi3EEES14_NSS_INS5_IJS15_NSA_ILi16EEEEEENS5_IJS1V_SB_EEEEEEENS4_39AutoVectorizingCopyWithAssumedAlignmentILi128EEENS4_14SM90_TMA_STOREES1Z_S21_S21_EEEvvEEEEvNT_6ParamsE,"a",@progbits
	.sectionflags	@""
	.align	4
.nv.constant0._ZN7cutlass13device_kernelINS_4gemm6kernel13GemmUniversalIN4cute5tupleIJiiiiEEENS1_10collective13CollectiveMmaINS1_35MainloopSm100TmaUmmaWarpSpecializedILi7ELi2ELi2ENS5_IJNS4_1CILi1EEESB_SB_EEEEENS5_IJNSA_ILi128EEENSA_ILi176EEENSA_ILi32EEEEEENS_6half_tENS5_IJlSB_lEEESI_SJ_NS4_8TiledMMAINS4_8MMA_AtomIJNS4_20SM100_MMA_F16BF16_SSISI_SI_fLi128ELi176ELNS4_4UMMA5MajorE0ELSO_0ELNSN_7ScaleInE0ELSP_0EEEEEENS4_6LayoutISC_NS5_IJNSA_ILi0EEEST_ST_EEEEENS5_IJNS4_10UnderscoreESW_SW_EEEEENS4_13SM90_TMA_LOADENS4_14ComposedLayoutINS4_7SwizzleILi2ELi4ELi3EEENS4_18smem_ptr_flag_bitsILi16EEENSS_INS5_IJNSA_ILi8EEESG_EEENS5_IJSG_SB_EEEEEEEvNS4_8identityESZ_S19_vS1A_EENS_8epilogue10collective18CollectiveEpilogueINS1C_23Sm100TmaWarpSpecializedILi2ELi1ELi176ELb1ELb0EEEJSH_NS5_IJNSS_ISE_SB_EENSS_ISF_SB_EEEEESI_SJ_SI_SJ_NS1C_6fusion15FusionCallbacksIS1G_NS1K_17LinearCombinationISI_fSI_fLNS_15FloatRoundStyleE2EEESH_S1J_JEEENS4_5SM1004TMEM4LOAD26SM100_TMEM_LOAD_32dp32b16xESZ_NS10_INS11_ILi1ELi4ELi3EEES14_NSS_INS5_IJS15_NSA_ILi16EEEEEENS5_IJS1V_SB_EEEEEEENS4_39AutoVectorizingCopyWithAssumedAlignmentILi128EEENS4_14SM90_TMA_STOREES1Z_S21_S21_EEEvvEEEEvNT_6ParamsE:
	.zero		2944


//--------------------- SYMBOLS --------------------------

	.type		.nv.reservedSmem.offset0,@object
	.size		.nv.reservedSmem.offset0,0x4
	.type		.nv.reservedSmem.cap,@object
	.size		.nv.reservedSmem.cap,0x4
	.type		__assertfail,@function
